//
// Generated by NVIDIA NVVM Compiler
//
// Compiler Build ID: CL-36424714
// Cuda compilation tools, release 13.0, V13.0.88
// Based on NVVM 20.0.0
//

.version 9.0
.target sm_100
.address_size 64

	// .globl	find_best_pass_point
// _ZZ20find_best_pass_pointE10sharedVals has been demoted

.visible .entry find_best_pass_point(
	.param .u64 .ptr .align 1 find_best_pass_point_param_0,
	.param .u32 find_best_pass_point_param_1,
	.param .u32 find_best_pass_point_param_2,
	.param .u64 .ptr .align 1 find_best_pass_point_param_3,
	.param .u32 find_best_pass_point_param_4
)
{
	.local .align 16 .b8 	__local_depot0[48];
	.reg .b64 	%SP;
	.reg .b64 	%SPL;
	.reg .pred 	%p<268>;
	.reg .b32 	%r<144>;
	.reg .b32 	%f<1161>;
	.reg .b64 	%rd<26>;
	// demoted variable
	.shared .align 4 .b8 _ZZ20find_best_pass_pointE10sharedVals[1024];
	mov.u64 	%SPL, __local_depot0;
	ld.param.u64 	%rd7, [find_best_pass_point_param_0];
	ld.param.u32 	%r64, [find_best_pass_point_param_1];
	ld.param.u32 	%r65, [find_best_pass_point_param_2];
	ld.param.u64 	%rd8, [find_best_pass_point_param_3];
	ld.param.u32 	%r66, [find_best_pass_point_param_4];
	cvta.to.global.u64 	%rd1, %rd8;
	cvta.to.global.u64 	%rd9, %rd7;
	add.u64 	%rd2, %SPL, 0;
	mov.u32 	%r1, %ctaid.x;
	mov.u32 	%r143, %ntid.x;
	mov.u32 	%r3, %tid.x;
	mad.lo.s32 	%r4, %r1, %r143, %r3;
	add.s64 	%rd25, %rd2, 32;
	ld.global.f32 	%f255, [%rd9+8];
	ld.global.f32 	%f256, [%rd9+12];
	ld.global.f32 	%f257, [%rd9+16];
	ld.global.f32 	%f258, [%rd9+20];
	st.local.v4.f32 	[%rd2], {%f255, %f256, %f257, %f258};
	ld.global.f32 	%f259, [%rd9+24];
	ld.global.f32 	%f260, [%rd9+28];
	ld.global.f32 	%f261, [%rd9+32];
	ld.global.f32 	%f262, [%rd9+36];
	st.local.v4.f32 	[%rd2+16], {%f259, %f260, %f261, %f262};
	ld.global.f32 	%f263, [%rd9+40];
	ld.global.f32 	%f264, [%rd9+44];
	ld.global.f32 	%f265, [%rd9+48];
	ld.global.f32 	%f266, [%rd9+52];
	st.local.v4.f32 	[%rd2+32], {%f263, %f264, %f265, %f266};
	ld.global.f32 	%f1, [%rd9];
	ld.global.f32 	%f2, [%rd9+4];
	setp.ge.s32 	%p2, %r4, %r66;
	mov.f32 	%f1159, 0f501502F9;
	@%p2 bra 	$L__BB0_151;
	div.s32 	%r67, 9000, %r65;
	div.s32 	%r68, %r4, %r67;
	mul.lo.s32 	%r69, %r68, %r67;
	sub.s32 	%r70, %r4, %r69;
	mad.lo.s32 	%r71, %r70, %r65, -4500;
	cvt.rn.f32.s32 	%f3, %r71;
	mad.lo.s32 	%r72, %r68, %r65, -3000;
	cvt.rn.f32.s32 	%f4, %r72;
	mov.f32 	%f267, 0f458CA000;
	sub.f32 	%f268, %f267, %f3;
	mov.f32 	%f269, 0f43FA0000;
	sub.f32 	%f270, %f269, %f4;
	abs.f32 	%f271, %f268;
	abs.f32 	%f272, %f270;
	setp.gt.f32 	%p3, %f272, %f271;
	selp.f32 	%f273, %f272, %f271, %p3;
	selp.f32 	%f274, %f271, %f272, %p3;
	div.rn.f32 	%f275, %f274, %f273;
	mul.f32 	%f276, %f275, %f275;
	fma.rn.f32 	%f277, %f276, 0f3B33710B, 0fBC807748;
	fma.rn.f32 	%f278, %f277, %f276, 0f3D2CDAB2;
	fma.rn.f32 	%f279, %f278, %f276, 0fBD992D10;
	fma.rn.f32 	%f280, %f279, %f276, 0f3DD9EA6C;
	fma.rn.f32 	%f281, %f280, %f276, 0fBE117CB1;
	fma.rn.f32 	%f282, %f281, %f276, 0f3E4CBCE0;
	fma.rn.f32 	%f283, %f282, %f276, 0fBEAAAA7D;
	mul.f32 	%f284, %f276, %f283;
	fma.rn.f32 	%f285, %f284, %f275, %f275;
	neg.f32 	%f286, %f285;
	fma.rn.f32 	%f287, 0f3F6EE581, 0f3FD774EB, %f286;
	selp.f32 	%f288, %f287, %f285, %p3;
	selp.f32 	%f289, 0f3F6EE581, 0f3FEEE581, %p3;
	selp.f32 	%f290, %f285, %f286, %p3;
	mov.b32 	%r73, %f268;
	fma.rn.f32 	%f291, %f289, 0f3FD774EB, %f290;
	setp.lt.s32 	%p4, %r73, 0;
	selp.f32 	%f292, %f291, %f288, %p4;
	add.f32 	%f293, %f271, %f272;
	setp.eq.f32 	%p5, %f273, 0f00000000;
	selp.f32 	%f294, 0f40490FDB, 0f00000000, %p4;
	setp.eq.f32 	%p6, %f271, %f272;
	selp.f32 	%f295, 0f4016CBE4, 0f3F490FDB, %p4;
	selp.f32 	%f296, %f295, %f292, %p6;
	selp.f32 	%f297, %f294, %f296, %p5;
	abs.f32 	%f298, %f293;
	setp.nan.f32 	%p7, %f298, %f298;
	copysign.f32 	%f299, %f270, %f297;
	selp.f32 	%f5, %f293, %f299, %p7;
	mov.f32 	%f300, 0fC3FA0000;
	sub.f32 	%f301, %f300, %f4;
	abs.f32 	%f302, %f301;
	setp.gt.f32 	%p8, %f302, %f271;
	selp.f32 	%f303, %f302, %f271, %p8;
	selp.f32 	%f304, %f271, %f302, %p8;
	div.rn.f32 	%f305, %f304, %f303;
	mul.f32 	%f306, %f305, %f305;
	fma.rn.f32 	%f307, %f306, 0f3B33710B, 0fBC807748;
	fma.rn.f32 	%f308, %f307, %f306, 0f3D2CDAB2;
	fma.rn.f32 	%f309, %f308, %f306, 0fBD992D10;
	fma.rn.f32 	%f310, %f309, %f306, 0f3DD9EA6C;
	fma.rn.f32 	%f311, %f310, %f306, 0fBE117CB1;
	fma.rn.f32 	%f312, %f311, %f306, 0f3E4CBCE0;
	fma.rn.f32 	%f313, %f312, %f306, 0fBEAAAA7D;
	mul.f32 	%f314, %f306, %f313;
	fma.rn.f32 	%f315, %f314, %f305, %f305;
	neg.f32 	%f316, %f315;
	fma.rn.f32 	%f317, 0f3F6EE581, 0f3FD774EB, %f316;
	selp.f32 	%f318, %f317, %f315, %p8;
	selp.f32 	%f319, 0f3F6EE581, 0f3FEEE581, %p8;
	selp.f32 	%f320, %f315, %f316, %p8;
	fma.rn.f32 	%f321, %f319, 0f3FD774EB, %f320;
	selp.f32 	%f322, %f321, %f318, %p4;
	add.f32 	%f323, %f271, %f302;
	setp.eq.f32 	%p9, %f303, 0f00000000;
	setp.eq.f32 	%p10, %f271, %f302;
	selp.f32 	%f324, %f295, %f322, %p10;
	selp.f32 	%f325, %f294, %f324, %p9;
	abs.f32 	%f326, %f323;
	setp.nan.f32 	%p11, %f326, %f326;
	copysign.f32 	%f327, %f301, %f325;
	selp.f32 	%f6, %f323, %f327, %p11;
	sub.f32 	%f1087, %f5, %f6;
	abs.f32 	%f1085, %f1087;
	setp.leu.f32 	%p12, %f1085, 0f40C90FDB;
	@%p12 bra 	$L__BB0_14;
	setp.lt.f32 	%p13, %f1085, 0f40C90FDB;
	@%p13 bra 	$L__BB0_13;
	setp.gtu.f32 	%p14, %f1085, 0f4C490FDB;
	@%p14 bra 	$L__BB0_10;
	mov.f32 	%f328, 0f40C90FDB;
	div.approx.f32 	%f329, %f1085, %f328;
	cvt.rzi.f32.f32 	%f1083, %f329;
	fma.rn.f32 	%f10, %f1083, 0fC0C90FDB, %f1085;
	mov.b32 	%r5, %f10;
	setp.lt.u32 	%p15, %r5, 1086918619;
	@%p15 bra 	$L__BB0_9;
	setp.lt.u32 	%p16, %r5, -2147483647;
	@%p16 bra 	$L__BB0_7;
	add.f32 	%f333, %f1083, 0fBF800000;
	setp.lt.f32 	%p19, %f10, 0fC0C90FDB;
	add.f32 	%f334, %f333, 0fBF800000;
	selp.f32 	%f1083, %f334, %f333, %p19;
	bra.uni 	$L__BB0_9;
$L__BB0_7:
	add.f32 	%f1083, %f1083, 0f3F800000;
	setp.ltu.f32 	%p17, %f10, 0f41490FDB;
	@%p17 bra 	$L__BB0_9;
	add.f32 	%f330, %f1083, 0f3F800000;
	fma.rn.f32 	%f331, 0f40C90FDB, 0fC0400000, %f10;
	setp.ge.f32 	%p18, %f331, 0f00000000;
	add.f32 	%f332, %f330, 0f3F800000;
	selp.f32 	%f1083, %f332, %f330, %p18;
$L__BB0_9:
	fma.rn.f32 	%f1085, %f1083, 0fC0C90FDB, %f1085;
	bra.uni 	$L__BB0_13;
$L__BB0_10:
	mov.b32 	%r6, %f1085;
	and.b32  	%r74, %r6, 8388607;
	or.b32  	%r127, %r74, 1065353216;
	mov.b32 	%f1084, %r127;
	and.b32  	%r75, %r6, 2139095040;
	add.s32 	%r128, %r75, -1082130432;
	setp.eq.s32 	%p20, %r128, 0;
	@%p20 bra 	$L__BB0_12;
$L__BB0_11:
	min.u32 	%r76, %r128, 192937984;
	add.s32 	%r77, %r127, %r76;
	mov.b32 	%f335, %r77;
	mul.f32 	%f336, %f335, 0f3F22F983;
	fma.rn.f32 	%f337, %f336, 0fBFC90FDB, %f335;
	fma.rn.f32 	%f338, %f337, 0f3F22F983, %f336;
	fma.rn.f32 	%f339, %f338, 0fBFC90FDB, %f335;
	mov.f32 	%f340, 0f3F22F983;
	fma.rz.f32 	%f341, %f339, %f340, %f338;
	cvt.rzi.f32.f32 	%f342, %f341;
	fma.rn.f32 	%f1084, %f342, 0fBFC90FDB, %f335;
	sub.s32 	%r128, %r128, %r76;
	mov.b32 	%r127, %f1084;
	setp.ne.s32 	%p21, %r128, 0;
	setp.ne.s32 	%p22, %r127, 0;
	and.pred  	%p23, %p21, %p22;
	@%p23 bra 	$L__BB0_11;
$L__BB0_12:
	setp.gt.u32 	%p24, %r6, 2139095039;
	selp.f32 	%f344, 0f7FFFFFFF, 0f4C000000, %p24;
	mul.f32 	%f345, %f1084, 0f34000000;
	mul.f32 	%f1085, %f344, %f345;
$L__BB0_13:
	abs.f32 	%f346, %f1085;
	setp.nan.f32 	%p25, %f346, %f346;
	copysign.f32 	%f347, %f1087, %f1085;
	selp.f32 	%f1087, %f1085, %f347, %p25;
$L__BB0_14:
	abs.f32 	%f348, %f1087;
	setp.leu.f32 	%p26, %f348, 0f40490FDB;
	@%p26 bra 	$L__BB0_16;
	setp.gt.f32 	%p27, %f1087, 0f00000000;
	setp.lt.f32 	%p28, %f1087, 0f00000000;
	selp.f32 	%f349, 0fC0C90FDB, 0f00000000, %p28;
	selp.f32 	%f350, 0f40C90FDB, %f349, %p27;
	sub.f32 	%f1087, %f1087, %f350;
$L__BB0_16:
	div.rn.f32 	%f352, %f1087, 0f3F490FDB;
	abs.f32 	%f25, %f352;
	setp.lt.s32 	%p29, %r64, 1;
	mov.f32 	%f1106, 0f00000000;
	@%p29 bra 	$L__BB0_65;
	sub.f32 	%f355, %f1, %f3;
	sub.f32 	%f356, %f2, %f4;
	mul.f32 	%f357, %f356, %f356;
	fma.rn.f32 	%f26, %f355, %f355, %f357;
	sub.f32 	%f358, %f3, %f1;
	sub.f32 	%f27, %f4, %f2;
	abs.f32 	%f28, %f358;
	abs.f32 	%f29, %f27;
	mov.b32 	%r13, %f358;
	setp.lt.s32 	%p30, %r13, 0;
	add.f32 	%f30, %f28, %f29;
	selp.f32 	%f31, 0f4016CBE4, 0f3F490FDB, %p30;
	selp.f32 	%f32, 0f40490FDB, 0f00000000, %p30;
	mov.f32 	%f1106, 0f00000000;
	mov.b32 	%r129, 0;
	sqrt.rn.f32 	%f363, %f26;
$L__BB0_18:
	mul.wide.u32 	%rd11, %r129, 8;
	add.s64 	%rd12, %rd2, %rd11;
	ld.local.v2.f32 	{%f35, %f36}, [%rd12];
	sub.f32 	%f359, %f35, %f1;
	sub.f32 	%f360, %f36, %f2;
	mul.f32 	%f361, %f360, %f360;
	fma.rn.f32 	%f362, %f359, %f359, %f361;
	sqrt.rn.f32 	%f37, %f362;
	setp.leu.f32 	%p31, %f37, 0f42C80000;
	@%p31 bra 	$L__BB0_55;
	setp.gtu.f32 	%p32, %f37, %f363;
	mov.f32 	%f1092, 0f00000000;
	mov.f32 	%f1093, 0f00000000;
	@%p32 bra 	$L__BB0_54;
	sub.f32 	%f365, %f1, %f35;
	sub.f32 	%f366, %f2, %f36;
	mul.f32 	%f367, %f366, %f366;
	fma.rn.f32 	%f368, %f365, %f365, %f367;
	sqrt.rn.f32 	%f38, %f368;
	setp.lt.f32 	%p33, %f38, 0f42C80000;
	mov.f32 	%f1090, 0f00000000;
	mov.f32 	%f1091, %f1090;
	@%p33 bra 	$L__BB0_23;
	setp.eq.f32 	%p34, %f38, 0f42C80000;
	mov.f32 	%f1090, %f1;
	mov.f32 	%f1091, %f2;
	@%p34 bra 	$L__BB0_23;
	add.f32 	%f370, %f1, %f35;
	mul.f32 	%f371, %f370, 0f3F000000;
	add.f32 	%f372, %f2, %f36;
	mul.f32 	%f373, %f372, 0f3F000000;
	mul.f32 	%f374, %f38, 0f3F000000;
	sub.f32 	%f375, %f35, %f371;
	sub.f32 	%f376, %f36, %f373;
	mul.f32 	%f377, %f376, %f376;
	fma.rn.f32 	%f378, %f375, %f375, %f377;
	sqrt.rn.f32 	%f379, %f378;
	mul.f32 	%f380, %f374, %f374;
	mov.f32 	%f381, 0f461C4000;
	sub.f32 	%f382, %f381, %f380;
	fma.rn.f32 	%f383, %f379, %f379, %f382;
	add.f32 	%f384, %f379, %f379;
	div.rn.f32 	%f385, %f383, %f384;
	mul.f32 	%f386, %f385, %f385;
	sub.f32 	%f387, %f381, %f386;
	sqrt.rn.f32 	%f388, %f387;
	sub.f32 	%f389, %f371, %f35;
	mul.f32 	%f390, %f389, %f385;
	div.rn.f32 	%f391, %f390, %f379;
	add.f32 	%f392, %f35, %f391;
	sub.f32 	%f393, %f373, %f36;
	mul.f32 	%f394, %f393, %f385;
	div.rn.f32 	%f395, %f394, %f379;
	add.f32 	%f396, %f36, %f395;
	mul.f32 	%f397, %f393, %f388;
	div.rn.f32 	%f398, %f397, %f379;
	add.f32 	%f1090, %f398, %f392;
	mul.f32 	%f399, %f389, %f388;
	div.rn.f32 	%f400, %f399, %f379;
	sub.f32 	%f1091, %f396, %f400;
	sub.f32 	%f1092, %f392, %f398;
	add.f32 	%f1093, %f400, %f396;
$L__BB0_23:
	abs.f32 	%f401, %f30;
	setp.nan.f32 	%p35, %f401, %f401;
	setp.eq.f32 	%p36, %f28, %f29;
	setp.gt.f32 	%p37, %f29, %f28;
	selp.f32 	%f402, %f29, %f28, %p37;
	setp.eq.f32 	%p38, %f402, 0f00000000;
	selp.f32 	%f403, %f28, %f29, %p37;
	div.rn.f32 	%f404, %f403, %f402;
	mul.f32 	%f405, %f404, %f404;
	fma.rn.f32 	%f406, %f405, 0f3B33710B, 0fBC807748;
	fma.rn.f32 	%f407, %f406, %f405, 0f3D2CDAB2;
	fma.rn.f32 	%f408, %f407, %f405, 0fBD992D10;
	fma.rn.f32 	%f409, %f408, %f405, 0f3DD9EA6C;
	fma.rn.f32 	%f410, %f409, %f405, 0fBE117CB1;
	fma.rn.f32 	%f411, %f410, %f405, 0f3E4CBCE0;
	fma.rn.f32 	%f412, %f411, %f405, 0fBEAAAA7D;
	mul.f32 	%f413, %f405, %f412;
	fma.rn.f32 	%f414, %f413, %f404, %f404;
	neg.f32 	%f415, %f414;
	fma.rn.f32 	%f416, 0f3F6EE581, 0f3FD774EB, %f415;
	selp.f32 	%f417, %f416, %f414, %p37;
	selp.f32 	%f418, %f414, %f415, %p37;
	selp.f32 	%f419, 0f3F6EE581, 0f3FEEE581, %p37;
	fma.rn.f32 	%f420, %f419, 0f3FD774EB, %f418;
	selp.f32 	%f421, %f420, %f417, %p30;
	selp.f32 	%f422, %f31, %f421, %p36;
	selp.f32 	%f423, %f32, %f422, %p38;
	copysign.f32 	%f424, %f27, %f423;
	selp.f32 	%f47, %f30, %f424, %p35;
	sub.f32 	%f425, %f1090, %f1;
	sub.f32 	%f426, %f1091, %f2;
	abs.f32 	%f427, %f425;
	abs.f32 	%f428, %f426;
	setp.gt.f32 	%p40, %f428, %f427;
	selp.f32 	%f429, %f428, %f427, %p40;
	selp.f32 	%f430, %f427, %f428, %p40;
	div.rn.f32 	%f431, %f430, %f429;
	mul.f32 	%f432, %f431, %f431;
	fma.rn.f32 	%f433, %f432, 0f3B33710B, 0fBC807748;
	fma.rn.f32 	%f434, %f433, %f432, 0f3D2CDAB2;
	fma.rn.f32 	%f435, %f434, %f432, 0fBD992D10;
	fma.rn.f32 	%f436, %f435, %f432, 0f3DD9EA6C;
	fma.rn.f32 	%f437, %f436, %f432, 0fBE117CB1;
	fma.rn.f32 	%f438, %f437, %f432, 0f3E4CBCE0;
	fma.rn.f32 	%f439, %f438, %f432, 0fBEAAAA7D;
	mul.f32 	%f440, %f432, %f439;
	fma.rn.f32 	%f441, %f440, %f431, %f431;
	neg.f32 	%f442, %f441;
	fma.rn.f32 	%f443, 0f3F6EE581, 0f3FD774EB, %f442;
	selp.f32 	%f444, %f443, %f441, %p40;
	selp.f32 	%f445, 0f3F6EE581, 0f3FEEE581, %p40;
	selp.f32 	%f446, %f441, %f442, %p40;
	mov.b32 	%r79, %f425;
	fma.rn.f32 	%f447, %f445, 0f3FD774EB, %f446;
	setp.lt.s32 	%p41, %r79, 0;
	selp.f32 	%f448, %f447, %f444, %p41;
	add.f32 	%f449, %f427, %f428;
	setp.eq.f32 	%p42, %f429, 0f00000000;
	selp.f32 	%f450, 0f40490FDB, 0f00000000, %p41;
	setp.eq.f32 	%p43, %f427, %f428;
	selp.f32 	%f451, 0f4016CBE4, 0f3F490FDB, %p41;
	selp.f32 	%f452, %f451, %f448, %p43;
	selp.f32 	%f453, %f450, %f452, %p42;
	abs.f32 	%f454, %f449;
	setp.nan.f32 	%p44, %f454, %f454;
	copysign.f32 	%f455, %f426, %f453;
	selp.f32 	%f456, %f449, %f455, %p44;
	sub.f32 	%f1098, %f47, %f456;
	abs.f32 	%f1096, %f1098;
	setp.leu.f32 	%p45, %f1096, 0f40C90FDB;
	@%p45 bra 	$L__BB0_36;
	setp.lt.f32 	%p46, %f1096, 0f40C90FDB;
	@%p46 bra 	$L__BB0_35;
	setp.gtu.f32 	%p47, %f1096, 0f4C490FDB;
	@%p47 bra 	$L__BB0_32;
	mov.f32 	%f457, 0f40C90FDB;
	div.approx.f32 	%f458, %f1096, %f457;
	cvt.rzi.f32.f32 	%f1094, %f458;
	fma.rn.f32 	%f51, %f1094, 0fC0C90FDB, %f1096;
	mov.b32 	%r15, %f51;
	setp.lt.u32 	%p48, %r15, 1086918619;
	@%p48 bra 	$L__BB0_31;
	setp.lt.u32 	%p49, %r15, -2147483647;
	@%p49 bra 	$L__BB0_29;
	add.f32 	%f462, %f1094, 0fBF800000;
	setp.lt.f32 	%p52, %f51, 0fC0C90FDB;
	add.f32 	%f463, %f462, 0fBF800000;
	selp.f32 	%f1094, %f463, %f462, %p52;
	bra.uni 	$L__BB0_31;
$L__BB0_29:
	add.f32 	%f1094, %f1094, 0f3F800000;
	setp.ltu.f32 	%p50, %f51, 0f41490FDB;
	@%p50 bra 	$L__BB0_31;
	add.f32 	%f459, %f1094, 0f3F800000;
	fma.rn.f32 	%f460, 0f40C90FDB, 0fC0400000, %f51;
	setp.ge.f32 	%p51, %f460, 0f00000000;
	add.f32 	%f461, %f459, 0f3F800000;
	selp.f32 	%f1094, %f461, %f459, %p51;
$L__BB0_31:
	fma.rn.f32 	%f1096, %f1094, 0fC0C90FDB, %f1096;
	bra.uni 	$L__BB0_35;
$L__BB0_32:
	mov.b32 	%r16, %f1096;
	and.b32  	%r80, %r16, 8388607;
	or.b32  	%r130, %r80, 1065353216;
	mov.b32 	%f1095, %r130;
	and.b32  	%r81, %r16, 2139095040;
	add.s32 	%r131, %r81, -1082130432;
	setp.eq.s32 	%p53, %r131, 0;
	@%p53 bra 	$L__BB0_34;
$L__BB0_33:
	min.u32 	%r82, %r131, 192937984;
	add.s32 	%r83, %r130, %r82;
	mov.b32 	%f464, %r83;
	mul.f32 	%f465, %f464, 0f3F22F983;
	fma.rn.f32 	%f466, %f465, 0fBFC90FDB, %f464;
	fma.rn.f32 	%f467, %f466, 0f3F22F983, %f465;
	fma.rn.f32 	%f468, %f467, 0fBFC90FDB, %f464;
	mov.f32 	%f469, 0f3F22F983;
	fma.rz.f32 	%f470, %f468, %f469, %f467;
	cvt.rzi.f32.f32 	%f471, %f470;
	fma.rn.f32 	%f1095, %f471, 0fBFC90FDB, %f464;
	sub.s32 	%r131, %r131, %r82;
	mov.b32 	%r130, %f1095;
	setp.ne.s32 	%p54, %r131, 0;
	setp.ne.s32 	%p55, %r130, 0;
	and.pred  	%p56, %p54, %p55;
	@%p56 bra 	$L__BB0_33;
$L__BB0_34:
	setp.gt.u32 	%p57, %r16, 2139095039;
	selp.f32 	%f473, 0f7FFFFFFF, 0f4C000000, %p57;
	mul.f32 	%f474, %f1095, 0f34000000;
	mul.f32 	%f1096, %f473, %f474;
$L__BB0_35:
	abs.f32 	%f475, %f1096;
	setp.nan.f32 	%p58, %f475, %f475;
	copysign.f32 	%f476, %f1098, %f1096;
	selp.f32 	%f1098, %f1096, %f476, %p58;
$L__BB0_36:
	abs.f32 	%f477, %f1098;
	setp.leu.f32 	%p59, %f477, 0f40490FDB;
	@%p59 bra 	$L__BB0_38;
	setp.gt.f32 	%p60, %f1098, 0f00000000;
	setp.lt.f32 	%p61, %f1098, 0f00000000;
	selp.f32 	%f478, 0fC0C90FDB, 0f00000000, %p61;
	selp.f32 	%f479, 0f40C90FDB, %f478, %p60;
	sub.f32 	%f1098, %f1098, %f479;
$L__BB0_38:
	sub.f32 	%f480, %f1092, %f1;
	sub.f32 	%f481, %f1093, %f2;
	abs.f32 	%f482, %f480;
	abs.f32 	%f483, %f481;
	setp.gt.f32 	%p62, %f483, %f482;
	selp.f32 	%f484, %f483, %f482, %p62;
	selp.f32 	%f485, %f482, %f483, %p62;
	div.rn.f32 	%f486, %f485, %f484;
	mul.f32 	%f487, %f486, %f486;
	fma.rn.f32 	%f488, %f487, 0f3B33710B, 0fBC807748;
	fma.rn.f32 	%f489, %f488, %f487, 0f3D2CDAB2;
	fma.rn.f32 	%f490, %f489, %f487, 0fBD992D10;
	fma.rn.f32 	%f491, %f490, %f487, 0f3DD9EA6C;
	fma.rn.f32 	%f492, %f491, %f487, 0fBE117CB1;
	fma.rn.f32 	%f493, %f492, %f487, 0f3E4CBCE0;
	fma.rn.f32 	%f494, %f493, %f487, 0fBEAAAA7D;
	mul.f32 	%f495, %f487, %f494;
	fma.rn.f32 	%f496, %f495, %f486, %f486;
	neg.f32 	%f497, %f496;
	fma.rn.f32 	%f498, 0f3F6EE581, 0f3FD774EB, %f497;
	selp.f32 	%f499, %f498, %f496, %p62;
	selp.f32 	%f500, 0f3F6EE581, 0f3FEEE581, %p62;
	selp.f32 	%f501, %f496, %f497, %p62;
	mov.b32 	%r84, %f480;
	fma.rn.f32 	%f502, %f500, 0f3FD774EB, %f501;
	setp.lt.s32 	%p63, %r84, 0;
	selp.f32 	%f503, %f502, %f499, %p63;
	add.f32 	%f504, %f482, %f483;
	setp.eq.f32 	%p64, %f484, 0f00000000;
	selp.f32 	%f505, 0f40490FDB, 0f00000000, %p63;
	setp.eq.f32 	%p65, %f482, %f483;
	selp.f32 	%f506, 0f4016CBE4, 0f3F490FDB, %p63;
	selp.f32 	%f507, %f506, %f503, %p65;
	selp.f32 	%f508, %f505, %f507, %p64;
	abs.f32 	%f509, %f504;
	setp.nan.f32 	%p66, %f509, %f509;
	copysign.f32 	%f510, %f481, %f508;
	selp.f32 	%f511, %f504, %f510, %p66;
	sub.f32 	%f1103, %f47, %f511;
	abs.f32 	%f1101, %f1103;
	setp.leu.f32 	%p67, %f1101, 0f40C90FDB;
	@%p67 bra 	$L__BB0_51;
	setp.lt.f32 	%p68, %f1101, 0f40C90FDB;
	@%p68 bra 	$L__BB0_50;
	setp.gtu.f32 	%p69, %f1101, 0f4C490FDB;
	@%p69 bra 	$L__BB0_47;
	mov.f32 	%f512, 0f40C90FDB;
	div.approx.f32 	%f513, %f1101, %f512;
	cvt.rzi.f32.f32 	%f1099, %f513;
	fma.rn.f32 	%f69, %f1099, 0fC0C90FDB, %f1101;
	mov.b32 	%r23, %f69;
	setp.lt.u32 	%p70, %r23, 1086918619;
	@%p70 bra 	$L__BB0_46;
	setp.lt.u32 	%p71, %r23, -2147483647;
	@%p71 bra 	$L__BB0_44;
	add.f32 	%f517, %f1099, 0fBF800000;
	setp.lt.f32 	%p74, %f69, 0fC0C90FDB;
	add.f32 	%f518, %f517, 0fBF800000;
	selp.f32 	%f1099, %f518, %f517, %p74;
	bra.uni 	$L__BB0_46;
$L__BB0_44:
	add.f32 	%f1099, %f1099, 0f3F800000;
	setp.ltu.f32 	%p72, %f69, 0f41490FDB;
	@%p72 bra 	$L__BB0_46;
	add.f32 	%f514, %f1099, 0f3F800000;
	fma.rn.f32 	%f515, 0f40C90FDB, 0fC0400000, %f69;
	setp.ge.f32 	%p73, %f515, 0f00000000;
	add.f32 	%f516, %f514, 0f3F800000;
	selp.f32 	%f1099, %f516, %f514, %p73;
$L__BB0_46:
	fma.rn.f32 	%f1101, %f1099, 0fC0C90FDB, %f1101;
	bra.uni 	$L__BB0_50;
$L__BB0_47:
	mov.b32 	%r24, %f1101;
	and.b32  	%r85, %r24, 8388607;
	or.b32  	%r132, %r85, 1065353216;
	mov.b32 	%f1100, %r132;
	and.b32  	%r86, %r24, 2139095040;
	add.s32 	%r133, %r86, -1082130432;
	setp.eq.s32 	%p75, %r133, 0;
	@%p75 bra 	$L__BB0_49;
$L__BB0_48:
	min.u32 	%r87, %r133, 192937984;
	add.s32 	%r88, %r132, %r87;
	mov.b32 	%f519, %r88;
	mul.f32 	%f520, %f519, 0f3F22F983;
	fma.rn.f32 	%f521, %f520, 0fBFC90FDB, %f519;
	fma.rn.f32 	%f522, %f521, 0f3F22F983, %f520;
	fma.rn.f32 	%f523, %f522, 0fBFC90FDB, %f519;
	mov.f32 	%f524, 0f3F22F983;
	fma.rz.f32 	%f525, %f523, %f524, %f522;
	cvt.rzi.f32.f32 	%f526, %f525;
	fma.rn.f32 	%f1100, %f526, 0fBFC90FDB, %f519;
	sub.s32 	%r133, %r133, %r87;
	mov.b32 	%r132, %f1100;
	setp.ne.s32 	%p76, %r133, 0;
	setp.ne.s32 	%p77, %r132, 0;
	and.pred  	%p78, %p76, %p77;
	@%p78 bra 	$L__BB0_48;
$L__BB0_49:
	setp.gt.u32 	%p79, %r24, 2139095039;
	selp.f32 	%f528, 0f7FFFFFFF, 0f4C000000, %p79;
	mul.f32 	%f529, %f1100, 0f34000000;
	mul.f32 	%f1101, %f528, %f529;
$L__BB0_50:
	abs.f32 	%f530, %f1101;
	setp.nan.f32 	%p80, %f530, %f530;
	copysign.f32 	%f531, %f1103, %f1101;
	selp.f32 	%f1103, %f1101, %f531, %p80;
$L__BB0_51:
	abs.f32 	%f532, %f1103;
	setp.leu.f32 	%p81, %f532, 0f40490FDB;
	@%p81 bra 	$L__BB0_53;
	setp.gt.f32 	%p82, %f1103, 0f00000000;
	setp.lt.f32 	%p83, %f1103, 0f00000000;
	selp.f32 	%f533, 0fC0C90FDB, 0f00000000, %p83;
	selp.f32 	%f534, 0f40C90FDB, %f533, %p82;
	sub.f32 	%f1103, %f1103, %f534;
$L__BB0_53:
	abs.f32 	%f535, %f1098;
	abs.f32 	%f537, %f1103;
	min.f32 	%f539, %f535, %f537;
	mul.f32 	%f540, %f1098, %f1103;
	setp.lt.f32 	%p84, %f540, 0f00000000;
	setp.lt.f32 	%p85, %f535, 0f3FC90FDB;
	setp.lt.f32 	%p86, %f537, 0f3FC90FDB;
	neg.f32 	%f541, %f539;
	selp.f32 	%f542, %f541, %f539, %p86;
	selp.f32 	%f543, %f542, %f539, %p85;
	selp.f32 	%f1104, %f543, %f539, %p84;
	bra.uni 	$L__BB0_55;
$L__BB0_54:
	sub.f32 	%f544, %f35, %f3;
	sub.f32 	%f545, %f36, %f4;
	mul.f32 	%f546, %f545, %f545;
	fma.rn.f32 	%f547, %f544, %f544, %f546;
	sqrt.rn.f32 	%f548, %f547;
	mul.f32 	%f549, %f548, 0f3F000000;
	div.rn.f32 	%f550, %f549, %f37;
	abs.f32 	%f551, %f550;
	fma.rn.f32 	%f552, %f551, 0fBF000000, 0f3F000000;
	rsqrt.approx.ftz.f32 	%f553, %f552;
	mul.f32 	%f554, %f553, %f552;
	mul.f32 	%f555, %f553, 0fBF000000;
	fma.rn.f32 	%f556, %f554, %f555, 0f3F000000;
	fma.rn.f32 	%f557, %f554, %f556, %f554;
	setp.eq.f32 	%p87, %f551, 0f3F800000;
	selp.f32 	%f558, 0f00000000, %f557, %p87;
	setp.gt.f32 	%p88, %f551, 0f3F0F5C29;
	selp.f32 	%f559, %f558, %f551, %p88;
	mul.f32 	%f560, %f559, %f559;
	fma.rn.f32 	%f561, %f560, 0f3D4DD2F7, 0f3C99CA97;
	fma.rn.f32 	%f562, %f561, %f560, 0f3D3F90E8;
	fma.rn.f32 	%f563, %f562, %f560, 0f3D993CCF;
	fma.rn.f32 	%f564, %f563, %f560, 0f3E2AAC04;
	mul.f32 	%f565, %f560, %f564;
	fma.rn.f32 	%f566, %f565, %f559, %f559;
	mul.f32 	%f567, %f566, 0fC0000000;
	fma.rn.f32 	%f568, 0f3F6EE581, 0f3FD774EB, %f567;
	selp.f32 	%f569, %f568, %f566, %p88;
	setp.num.f32 	%p89, %f569, %f569;
	copysign.f32 	%f570, %f550, %f569;
	selp.f32 	%f571, %f570, %f569, %p89;
	add.f32 	%f572, %f571, %f571;
	mov.f32 	%f573, 0f42C80000;
	div.rn.f32 	%f574, %f573, %f37;
	abs.f32 	%f575, %f574;
	fma.rn.f32 	%f576, %f575, 0fBF000000, 0f3F000000;
	rsqrt.approx.ftz.f32 	%f577, %f576;
	mul.f32 	%f578, %f576, %f577;
	mul.f32 	%f579, %f577, 0fBF000000;
	fma.rn.f32 	%f580, %f578, %f579, 0f3F000000;
	fma.rn.f32 	%f581, %f578, %f580, %f578;
	setp.eq.f32 	%p90, %f575, 0f3F800000;
	selp.f32 	%f582, 0f00000000, %f581, %p90;
	setp.gt.f32 	%p91, %f575, 0f3F0F5C29;
	selp.f32 	%f583, %f582, %f575, %p91;
	mul.f32 	%f584, %f583, %f583;
	fma.rn.f32 	%f585, %f584, 0f3D4DD2F7, 0f3C99CA97;
	fma.rn.f32 	%f586, %f585, %f584, 0f3D3F90E8;
	fma.rn.f32 	%f587, %f586, %f584, 0f3D993CCF;
	fma.rn.f32 	%f588, %f587, %f584, 0f3E2AAC04;
	mul.f32 	%f589, %f584, %f588;
	fma.rn.f32 	%f590, %f589, %f583, %f583;
	mul.f32 	%f591, %f590, 0fC0000000;
	fma.rn.f32 	%f592, 0f3F6EE581, 0f3FD774EB, %f591;
	selp.f32 	%f593, %f592, %f590, %p91;
	setp.num.f32 	%p92, %f593, %f593;
	abs.f32 	%f594, %f593;
	selp.f32 	%f595, %f594, %f593, %p92;
	sub.f32 	%f1104, %f572, %f595;
$L__BB0_55:
	setp.geu.f32 	%p93, %f1104, 0f3F20D97C;
	@%p93 bra 	$L__BB0_64;
	mov.f32 	%f597, 0f3F20D97C;
	sub.f32 	%f598, %f597, %f1104;
	div.rn.f32 	%f599, %f598, 0f3F20D97C;
	abs.f32 	%f87, %f599;
	abs.f32 	%f88, %f87;
	setp.eq.f32 	%p94, %f87, 0f3F800000;
	mov.f32 	%f1105, 0f3F800000;
	@%p94 bra 	$L__BB0_63;
	setp.num.f32 	%p95, %f88, %f88;
	@%p95 bra 	$L__BB0_59;
	mov.f32 	%f656, 0f3FC00000;
	add.rn.f32 	%f1105, %f87, %f656;
	bra.uni 	$L__BB0_63;
$L__BB0_59:
	setp.neu.f32 	%p96, %f87, 0f00000000;
	setp.neu.f32 	%p97, %f88, 0f7F800000;
	and.pred  	%p98, %p96, %p97;
	@%p98 bra 	$L__BB0_61;
	add.f32 	%f655, %f87, %f87;
	mov.b32 	%r98, %f655;
	and.b32  	%r99, %r98, 2147483647;
	mov.b32 	%f1105, %r99;
	bra.uni 	$L__BB0_63;
$L__BB0_61:
	setp.lt.f32 	%p99, %f88, 0f00800000;
	mul.f32 	%f600, %f88, 0f4B800000;
	selp.f32 	%f601, %f600, %f88, %p99;
	mov.b32 	%r89, %f601;
	add.s32 	%r90, %r89, -1060439283;
	and.b32  	%r91, %r90, -8388608;
	sub.s32 	%r92, %r89, %r91;
	mov.b32 	%f602, %r92;
	cvt.rn.f32.s32 	%f603, %r91;
	selp.f32 	%f604, 0fC1C00000, 0f00000000, %p99;
	fma.rn.f32 	%f605, %f603, 0f34000000, %f604;
	add.f32 	%f606, %f602, 0fBF800000;
	add.f32 	%f607, %f602, 0f3F800000;
	rcp.approx.ftz.f32 	%f608, %f607;
	add.f32 	%f609, %f606, %f606;
	mul.f32 	%f610, %f609, %f608;
	mul.f32 	%f611, %f610, %f610;
	neg.f32 	%f612, %f610;
	sub.f32 	%f613, %f606, %f610;
	add.f32 	%f614, %f613, %f613;
	fma.rn.f32 	%f615, %f612, %f606, %f614;
	mul.rn.f32 	%f616, %f608, %f615;
	fma.rn.f32 	%f617, %f611, 0f3A2C32E4, 0f3B52E7DB;
	fma.rn.f32 	%f618, %f617, %f611, 0f3C93BB73;
	fma.rn.f32 	%f619, %f618, %f611, 0f3DF6384F;
	mul.rn.f32 	%f620, %f619, %f611;
	fma.rn.f32 	%f621, %f610, 0f3FB8AA3B, %f605;
	mul.f32 	%f622, %f620, 0f40400000;
	sub.f32 	%f623, %f605, %f621;
	fma.rn.f32 	%f624, %f610, 0f3FB8AA3B, %f623;
	fma.rn.f32 	%f625, %f616, 0f3FB8AA3B, %f624;
	fma.rn.f32 	%f626, %f610, 0f32A55E34, %f625;
	fma.rn.f32 	%f627, %f622, %f616, %f626;
	fma.rn.f32 	%f628, %f620, %f610, %f627;
	add.rn.f32 	%f629, %f621, %f628;
	mov.f32 	%f630, 0f3FC00000;
	mul.rn.f32 	%f631, %f629, %f630;
	cvt.rni.f32.f32 	%f632, %f631;
	sub.f32 	%f633, %f631, %f632;
	neg.f32 	%f634, %f631;
	fma.rn.f32 	%f635, %f629, 0f3FC00000, %f634;
	neg.f32 	%f636, %f621;
	add.rn.f32 	%f637, %f629, %f636;
	neg.f32 	%f638, %f637;
	add.rn.f32 	%f639, %f628, %f638;
	fma.rn.f32 	%f640, %f639, 0f3FC00000, %f635;
	add.f32 	%f641, %f633, %f640;
	setp.gt.f32 	%p100, %f632, 0f00000000;
	selp.b32 	%r93, 0, -2097152000, %p100;
	setp.geu.f32 	%p101, %f87, 0f00000000;
	setp.lt.f32 	%p102, %f631, 0f00000000;
	selp.f32 	%f642, 0f00000000, 0f7F800000, %p102;
	abs.f32 	%f643, %f631;
	setp.gt.f32 	%p103, %f643, 0f43180000;
	cvt.rzi.s32.f32 	%r94, %f632;
	shl.b32 	%r95, %r94, 23;
	sub.s32 	%r96, %r95, %r93;
	mov.b32 	%f644, %r96;
	add.s32 	%r97, %r93, 2130706432;
	mov.b32 	%f645, %r97;
	fma.rn.f32 	%f646, %f641, 0f391FCB8E, 0f3AAF85ED;
	fma.rn.f32 	%f647, %f646, %f641, 0f3C1D9856;
	fma.rn.f32 	%f648, %f647, %f641, 0f3D6357BB;
	fma.rn.f32 	%f649, %f648, %f641, 0f3E75FDEC;
	fma.rn.f32 	%f650, %f649, %f641, 0f3F317218;
	fma.rn.f32 	%f651, %f650, %f641, 0f3F800000;
	mul.f32 	%f652, %f651, %f645;
	mul.f32 	%f653, %f652, %f644;
	selp.f32 	%f1105, %f642, %f653, %p103;
	@%p101 bra 	$L__BB0_63;
	mov.f32 	%f1105, 0f7FFFFFFF;
$L__BB0_63:
	add.f32 	%f1106, %f1106, %f1105;
$L__BB0_64:
	add.s32 	%r129, %r129, 1;
	setp.ne.s32 	%p104, %r129, %r64;
	@%p104 bra 	$L__BB0_18;
$L__BB0_65:
	min.f32 	%f659, %f25, 0f3F800000;
	sub.f32 	%f96, %f659, %f1106;
	add.f32 	%f97, %f3, 0fC58CA000;
	add.f32 	%f98, %f4, 0fC47A0000;
	mul.f32 	%f99, %f98, 0f00000000;
	sub.f32 	%f100, %f99, %f97;
	setp.le.f32 	%p105, %f100, 0f00000000;
	mov.f32 	%f1108, 0f458CA000;
	mov.f32 	%f1109, 0f447A0000;
	@%p105 bra 	$L__BB0_68;
	setp.ge.f32 	%p106, %f100, 0f447A0000;
	mov.f32 	%f1108, 0f455AC000;
	@%p106 bra 	$L__BB0_68;
	mov.f32 	%f662, 0f458CA000;
	sub.f32 	%f1108, %f662, %f100;
	fma.rn.f32 	%f1109, %f100, 0f00000000, 0f447A0000;
$L__BB0_68:
	sub.f32 	%f665, %f1108, %f3;
	sub.f32 	%f666, %f1109, %f4;
	mul.f32 	%f667, %f666, %f666;
	fma.rn.f32 	%f105, %f665, %f665, %f667;
	add.f32 	%f106, %f4, 0f447A0000;
	mul.f32 	%f107, %f97, 0f00000000;
	add.f32 	%f108, %f107, %f106;
	setp.le.f32 	%p107, %f108, 0f00000000;
	mov.f32 	%f1111, 0fC47A0000;
	mov.f32 	%f1110, 0f458CA000;
	@%p107 bra 	$L__BB0_71;
	setp.ge.f32 	%p108, %f108, 0f44FA0000;
	mov.f32 	%f1111, 0f447A0000;
	@%p108 bra 	$L__BB0_71;
	fma.rn.f32 	%f1110, %f108, 0f00000000, 0f458CA000;
	add.f32 	%f1111, %f108, 0fC47A0000;
$L__BB0_71:
	sqrt.rn.f32 	%f672, %f105;
	sub.f32 	%f673, %f1110, %f3;
	sub.f32 	%f674, %f1111, %f4;
	mul.f32 	%f675, %f674, %f674;
	fma.rn.f32 	%f676, %f673, %f673, %f675;
	sqrt.rn.f32 	%f677, %f676;
	setp.lt.f32 	%p109, %f677, %f672;
	setp.lt.f32 	%p110, %f672, 0f00000000;
	or.pred  	%p111, %p110, %p109;
	selp.f32 	%f113, %f1110, %f1108, %p111;
	selp.f32 	%f114, %f1111, %f1109, %p111;
	selp.f32 	%f115, %f677, %f672, %p111;
	add.f32 	%f116, %f3, 0fC55AC000;
	mul.f32 	%f117, %f106, 0f00000000;
	add.f32 	%f118, %f116, %f117;
	setp.le.f32 	%p112, %f118, 0f00000000;
	mov.f32 	%f1112, 0f455AC000;
	mov.f32 	%f1113, 0fC47A0000;
	@%p112 bra 	$L__BB0_74;
	setp.ge.f32 	%p113, %f118, 0f447A0000;
	mov.f32 	%f1112, 0f458CA000;
	@%p113 bra 	$L__BB0_74;
	add.f32 	%f1112, %f118, 0f455AC000;
	fma.rn.f32 	%f1113, %f118, 0f00000000, 0fC47A0000;
$L__BB0_74:
	sub.f32 	%f682, %f1112, %f3;
	sub.f32 	%f683, %f1113, %f4;
	mul.f32 	%f684, %f683, %f683;
	fma.rn.f32 	%f685, %f682, %f682, %f684;
	sqrt.rn.f32 	%f686, %f685;
	setp.lt.f32 	%p114, %f686, %f115;
	setp.lt.f32 	%p115, %f115, 0f00000000;
	or.pred  	%p116, %p115, %p114;
	selp.f32 	%f123, %f1112, %f113, %p116;
	selp.f32 	%f124, %f1113, %f114, %p116;
	selp.f32 	%f125, %f686, %f115, %p116;
	mul.f32 	%f126, %f116, 0f00000000;
	sub.f32 	%f127, %f126, %f98;
	setp.le.f32 	%p117, %f127, 0f00000000;
	mov.f32 	%f1115, 0f447A0000;
	mov.f32 	%f1114, 0f455AC000;
	@%p117 bra 	$L__BB0_77;
	setp.ge.f32 	%p118, %f127, 0f44FA0000;
	mov.f32 	%f1115, 0fC47A0000;
	@%p118 bra 	$L__BB0_77;
	fma.rn.f32 	%f1114, %f127, 0f00000000, 0f455AC000;
	mov.f32 	%f689, 0f447A0000;
	sub.f32 	%f1115, %f689, %f127;
$L__BB0_77:
	sub.f32 	%f690, %f1114, %f3;
	sub.f32 	%f691, %f1115, %f4;
	mul.f32 	%f692, %f691, %f691;
	fma.rn.f32 	%f693, %f690, %f690, %f692;
	sqrt.rn.f32 	%f694, %f693;
	setp.lt.f32 	%p120, %f694, %f125;
	setp.lt.f32 	%p121, %f125, 0f00000000;
	or.pred  	%p122, %p121, %p120;
	selp.f32 	%f695, %f1114, %f123, %p122;
	selp.f32 	%f696, %f1115, %f124, %p122;
	sub.f32 	%f697, %f3, %f695;
	sub.f32 	%f698, %f4, %f696;
	mul.f32 	%f699, %f698, %f698;
	fma.rn.f32 	%f132, %f697, %f697, %f699;
	fma.rn.f32 	%f700, %f98, 0fC47A0000, %f126;
	setp.gt.f32 	%p123, %f700, 0f00000000;
	setp.lt.f32 	%p124, %f700, 0f00000000;
	selp.f32 	%f701, 0fBF800000, 0f00000000, %p124;
	selp.f32 	%f133, 0f3F800000, %f701, %p123;
	mul.f32 	%f702, %f97, 0fC4FA0000;
	sub.f32 	%f703, %f702, %f99;
	setp.gt.f32 	%p125, %f703, 0f00000000;
	setp.lt.f32 	%p126, %f703, 0f00000000;
	selp.f32 	%f704, 0fBF800000, 0f00000000, %p126;
	selp.f32 	%f705, 0f3F800000, %f704, %p125;
	setp.neu.f32 	%p127, %f133, %f705;
	mov.pred 	%p267, -1;
	@%p127 bra 	$L__BB0_81;
	fma.rn.f32 	%f706, %f106, 0f447A0000, %f107;
	setp.gt.f32 	%p129, %f706, 0f00000000;
	setp.lt.f32 	%p130, %f706, 0f00000000;
	selp.f32 	%f707, 0fBF800000, 0f00000000, %p130;
	selp.f32 	%f708, 0f3F800000, %f707, %p129;
	setp.neu.f32 	%p131, %f133, %f708;
	@%p131 bra 	$L__BB0_81;
	mul.f32 	%f709, %f116, 0f44FA0000;
	sub.f32 	%f710, %f709, %f117;
	setp.gt.f32 	%p133, %f710, 0f00000000;
	setp.lt.f32 	%p134, %f710, 0f00000000;
	selp.f32 	%f711, 0fBF800000, 0f00000000, %p134;
	selp.f32 	%f712, 0f3F800000, %f711, %p133;
	setp.neu.f32 	%p135, %f133, %f712;
	@%p135 bra 	$L__BB0_81;
	mov.pred 	%p267, 0;
$L__BB0_81:
	sqrt.rn.f32 	%f715, %f132;
	neg.f32 	%f716, %f715;
	selp.f32 	%f134, %f715, %f716, %p267;
	add.f32 	%f135, %f4, 0fC53B8000;
	mul.f32 	%f717, %f135, 0f00000000;
	sub.f32 	%f136, %f717, %f97;
	setp.le.f32 	%p137, %f136, 0f00000000;
	mov.f32 	%f1116, 0f458CA000;
	mov.f32 	%f1117, 0f453B8000;
	@%p137 bra 	$L__BB0_84;
	setp.ge.f32 	%p138, %f136, 0f460CA000;
	mov.f32 	%f1116, 0fC58CA000;
	@%p138 bra 	$L__BB0_84;
	mov.f32 	%f720, 0f458CA000;
	sub.f32 	%f1116, %f720, %f136;
	fma.rn.f32 	%f1117, %f136, 0f00000000, 0f453B8000;
$L__BB0_84:
	sub.f32 	%f723, %f1116, %f3;
	sub.f32 	%f724, %f1117, %f4;
	mul.f32 	%f725, %f724, %f724;
	fma.rn.f32 	%f141, %f723, %f723, %f725;
	add.f32 	%f142, %f4, 0f453B8000;
	add.f32 	%f143, %f107, %f142;
	setp.le.f32 	%p139, %f143, 0f00000000;
	mov.f32 	%f1119, 0fC53B8000;
	mov.f32 	%f1118, 0f458CA000;
	@%p139 bra 	$L__BB0_87;
	setp.ge.f32 	%p140, %f143, 0f45BB8000;
	mov.f32 	%f1119, 0f453B8000;
	@%p140 bra 	$L__BB0_87;
	fma.rn.f32 	%f1118, %f143, 0f00000000, 0f458CA000;
	add.f32 	%f1119, %f143, 0fC53B8000;
$L__BB0_87:
	sqrt.rn.f32 	%f730, %f141;
	sub.f32 	%f731, %f1118, %f3;
	sub.f32 	%f732, %f1119, %f4;
	mul.f32 	%f733, %f732, %f732;
	fma.rn.f32 	%f734, %f731, %f731, %f733;
	sqrt.rn.f32 	%f735, %f734;
	setp.lt.f32 	%p141, %f735, %f730;
	setp.lt.f32 	%p142, %f730, 0f00000000;
	or.pred  	%p143, %p142, %p141;
	selp.f32 	%f148, %f1118, %f1116, %p143;
	selp.f32 	%f149, %f1119, %f1117, %p143;
	selp.f32 	%f150, %f735, %f730, %p143;
	add.f32 	%f151, %f3, 0f458CA000;
	fma.rn.f32 	%f152, %f142, 0f00000000, %f151;
	setp.le.f32 	%p144, %f152, 0f00000000;
	mov.f32 	%f1120, 0fC58CA000;
	mov.f32 	%f1121, 0fC53B8000;
	@%p144 bra 	$L__BB0_90;
	setp.ge.f32 	%p145, %f152, 0f460CA000;
	mov.f32 	%f1120, 0f458CA000;
	@%p145 bra 	$L__BB0_90;
	add.f32 	%f1120, %f152, 0fC58CA000;
	fma.rn.f32 	%f1121, %f152, 0f00000000, 0fC53B8000;
$L__BB0_90:
	sub.f32 	%f740, %f1120, %f3;
	sub.f32 	%f741, %f1121, %f4;
	mul.f32 	%f742, %f741, %f741;
	fma.rn.f32 	%f743, %f740, %f740, %f742;
	sqrt.rn.f32 	%f744, %f743;
	setp.lt.f32 	%p146, %f744, %f150;
	setp.lt.f32 	%p147, %f150, 0f00000000;
	or.pred  	%p148, %p147, %p146;
	selp.f32 	%f157, %f1120, %f148, %p148;
	selp.f32 	%f158, %f1121, %f149, %p148;
	selp.f32 	%f159, %f744, %f150, %p148;
	mul.f32 	%f745, %f151, 0f00000000;
	sub.f32 	%f160, %f745, %f135;
	setp.le.f32 	%p149, %f160, 0f00000000;
	mov.f32 	%f1123, 0f453B8000;
	mov.f32 	%f1122, 0fC58CA000;
	@%p149 bra 	$L__BB0_93;
	setp.ge.f32 	%p150, %f160, 0f45BB8000;
	mov.f32 	%f1123, 0fC53B8000;
	@%p150 bra 	$L__BB0_93;
	fma.rn.f32 	%f1122, %f160, 0f00000000, 0fC58CA000;
	mov.f32 	%f748, 0f453B8000;
	sub.f32 	%f1123, %f748, %f160;
$L__BB0_93:
	setp.lt.s32 	%p151, %r64, 1;
	sub.f32 	%f750, %f1122, %f3;
	sub.f32 	%f751, %f1123, %f4;
	mul.f32 	%f752, %f751, %f751;
	fma.rn.f32 	%f753, %f750, %f750, %f752;
	sqrt.rn.f32 	%f754, %f753;
	setp.lt.f32 	%p152, %f754, %f159;
	setp.lt.f32 	%p153, %f159, 0f00000000;
	or.pred  	%p154, %p153, %p152;
	selp.f32 	%f755, %f1122, %f157, %p154;
	selp.f32 	%f756, %f1123, %f158, %p154;
	sub.f32 	%f757, %f3, %f755;
	sub.f32 	%f758, %f4, %f756;
	mul.f32 	%f759, %f758, %f758;
	fma.rn.f32 	%f760, %f757, %f757, %f759;
	sqrt.rn.f32 	%f761, %f760;
	min.f32 	%f762, %f134, %f761;
	div.rn.f32 	%f763, %f762, 0fC3C80000;
	add.f32 	%f764, %f763, 0f3F800000;
	max.f32 	%f765, %f764, 0f00000000;
	sub.f32 	%f165, %f96, %f765;
	mov.f32 	%f1136, 0f00000000;
	@%p151 bra 	$L__BB0_136;
	mov.f32 	%f1136, 0f00000000;
	mov.b32 	%r134, 0;
$L__BB0_95:
	mul.wide.u32 	%rd13, %r134, 8;
	add.s64 	%rd14, %rd2, %rd13;
	ld.local.v2.f32 	{%f167, %f168}, [%rd14];
	sub.f32 	%f767, %f3, %f167;
	sub.f32 	%f768, %f4, %f168;
	mul.f32 	%f769, %f768, %f768;
	fma.rn.f32 	%f770, %f767, %f767, %f769;
	sqrt.rn.f32 	%f771, %f770;
	setp.leu.f32 	%p155, %f771, 0f42C80000;
	@%p155 bra 	$L__BB0_135;
	sub.f32 	%f772, %f167, %f3;
	sub.f32 	%f773, %f168, %f4;
	abs.f32 	%f774, %f772;
	abs.f32 	%f775, %f773;
	setp.gt.f32 	%p156, %f775, %f774;
	selp.f32 	%f776, %f775, %f774, %p156;
	selp.f32 	%f777, %f774, %f775, %p156;
	div.rn.f32 	%f778, %f777, %f776;
	mul.f32 	%f779, %f778, %f778;
	fma.rn.f32 	%f780, %f779, 0f3B33710B, 0fBC807748;
	fma.rn.f32 	%f781, %f780, %f779, 0f3D2CDAB2;
	fma.rn.f32 	%f782, %f781, %f779, 0fBD992D10;
	fma.rn.f32 	%f783, %f782, %f779, 0f3DD9EA6C;
	fma.rn.f32 	%f784, %f783, %f779, 0fBE117CB1;
	fma.rn.f32 	%f785, %f784, %f779, 0f3E4CBCE0;
	fma.rn.f32 	%f786, %f785, %f779, 0fBEAAAA7D;
	mul.f32 	%f787, %f779, %f786;
	fma.rn.f32 	%f788, %f787, %f778, %f778;
	neg.f32 	%f789, %f788;
	fma.rn.f32 	%f790, 0f3F6EE581, 0f3FD774EB, %f789;
	selp.f32 	%f791, %f790, %f788, %p156;
	selp.f32 	%f792, 0f3F6EE581, 0f3FEEE581, %p156;
	selp.f32 	%f793, %f788, %f789, %p156;
	mov.b32 	%r101, %f772;
	fma.rn.f32 	%f794, %f792, 0f3FD774EB, %f793;
	setp.lt.s32 	%p157, %r101, 0;
	selp.f32 	%f795, %f794, %f791, %p157;
	add.f32 	%f796, %f774, %f775;
	setp.eq.f32 	%p158, %f776, 0f00000000;
	selp.f32 	%f797, 0f40490FDB, 0f00000000, %p157;
	setp.eq.f32 	%p159, %f774, %f775;
	selp.f32 	%f798, 0f4016CBE4, 0f3F490FDB, %p157;
	selp.f32 	%f799, %f798, %f795, %p159;
	selp.f32 	%f800, %f797, %f799, %p158;
	abs.f32 	%f801, %f796;
	setp.nan.f32 	%p160, %f801, %f801;
	copysign.f32 	%f802, %f773, %f800;
	selp.f32 	%f169, %f796, %f802, %p160;
	sub.f32 	%f1129, %f5, %f169;
	abs.f32 	%f1127, %f1129;
	setp.leu.f32 	%p161, %f1127, 0f40C90FDB;
	@%p161 bra 	$L__BB0_109;
	setp.lt.f32 	%p162, %f1127, 0f40C90FDB;
	@%p162 bra 	$L__BB0_108;
	setp.gtu.f32 	%p163, %f1127, 0f4C490FDB;
	@%p163 bra 	$L__BB0_105;
	mov.f32 	%f803, 0f40C90FDB;
	div.approx.f32 	%f804, %f1127, %f803;
	cvt.rzi.f32.f32 	%f1125, %f804;
	fma.rn.f32 	%f173, %f1125, 0fC0C90FDB, %f1127;
	mov.b32 	%r33, %f173;
	setp.lt.u32 	%p164, %r33, 1086918619;
	@%p164 bra 	$L__BB0_104;
	setp.lt.u32 	%p165, %r33, -2147483647;
	@%p165 bra 	$L__BB0_102;
	add.f32 	%f808, %f1125, 0fBF800000;
	setp.lt.f32 	%p168, %f173, 0fC0C90FDB;
	add.f32 	%f809, %f808, 0fBF800000;
	selp.f32 	%f1125, %f809, %f808, %p168;
	bra.uni 	$L__BB0_104;
$L__BB0_102:
	add.f32 	%f1125, %f1125, 0f3F800000;
	setp.ltu.f32 	%p166, %f173, 0f41490FDB;
	@%p166 bra 	$L__BB0_104;
	add.f32 	%f805, %f1125, 0f3F800000;
	fma.rn.f32 	%f806, 0f40C90FDB, 0fC0400000, %f173;
	setp.ge.f32 	%p167, %f806, 0f00000000;
	add.f32 	%f807, %f805, 0f3F800000;
	selp.f32 	%f1125, %f807, %f805, %p167;
$L__BB0_104:
	fma.rn.f32 	%f1127, %f1125, 0fC0C90FDB, %f1127;
	bra.uni 	$L__BB0_108;
$L__BB0_105:
	mov.b32 	%r34, %f1127;
	and.b32  	%r102, %r34, 8388607;
	or.b32  	%r135, %r102, 1065353216;
	mov.b32 	%f1126, %r135;
	and.b32  	%r103, %r34, 2139095040;
	add.s32 	%r136, %r103, -1082130432;
	setp.eq.s32 	%p169, %r136, 0;
	@%p169 bra 	$L__BB0_107;
$L__BB0_106:
	min.u32 	%r104, %r136, 192937984;
	add.s32 	%r105, %r135, %r104;
	mov.b32 	%f810, %r105;
	mul.f32 	%f811, %f810, 0f3F22F983;
	fma.rn.f32 	%f812, %f811, 0fBFC90FDB, %f810;
	fma.rn.f32 	%f813, %f812, 0f3F22F983, %f811;
	fma.rn.f32 	%f814, %f813, 0fBFC90FDB, %f810;
	mov.f32 	%f815, 0f3F22F983;
	fma.rz.f32 	%f816, %f814, %f815, %f813;
	cvt.rzi.f32.f32 	%f817, %f816;
	fma.rn.f32 	%f1126, %f817, 0fBFC90FDB, %f810;
	sub.s32 	%r136, %r136, %r104;
	mov.b32 	%r135, %f1126;
	setp.ne.s32 	%p170, %r136, 0;
	setp.ne.s32 	%p171, %r135, 0;
	and.pred  	%p172, %p170, %p171;
	@%p172 bra 	$L__BB0_106;
$L__BB0_107:
	setp.gt.u32 	%p173, %r34, 2139095039;
	selp.f32 	%f819, 0f7FFFFFFF, 0f4C000000, %p173;
	mul.f32 	%f820, %f1126, 0f34000000;
	mul.f32 	%f1127, %f819, %f820;
$L__BB0_108:
	abs.f32 	%f821, %f1127;
	setp.nan.f32 	%p174, %f821, %f821;
	copysign.f32 	%f822, %f1129, %f1127;
	selp.f32 	%f1129, %f1127, %f822, %p174;
$L__BB0_109:
	abs.f32 	%f823, %f1129;
	setp.leu.f32 	%p175, %f823, 0f40490FDB;
	@%p175 bra 	$L__BB0_111;
	setp.gt.f32 	%p176, %f1129, 0f00000000;
	setp.lt.f32 	%p177, %f1129, 0f00000000;
	selp.f32 	%f824, 0fC0C90FDB, 0f00000000, %p177;
	selp.f32 	%f825, 0f40C90FDB, %f824, %p176;
	sub.f32 	%f1129, %f1129, %f825;
$L__BB0_111:
	sub.f32 	%f1134, %f6, %f169;
	abs.f32 	%f1132, %f1134;
	setp.leu.f32 	%p178, %f1132, 0f40C90FDB;
	@%p178 bra 	$L__BB0_124;
	setp.lt.f32 	%p179, %f1132, 0f40C90FDB;
	@%p179 bra 	$L__BB0_123;
	setp.gtu.f32 	%p180, %f1132, 0f4C490FDB;
	@%p180 bra 	$L__BB0_120;
	mov.f32 	%f826, 0f40C90FDB;
	div.approx.f32 	%f827, %f1132, %f826;
	cvt.rzi.f32.f32 	%f1130, %f827;
	fma.rn.f32 	%f191, %f1130, 0fC0C90FDB, %f1132;
	mov.b32 	%r41, %f191;
	setp.lt.u32 	%p181, %r41, 1086918619;
	@%p181 bra 	$L__BB0_119;
	setp.lt.u32 	%p182, %r41, -2147483647;
	@%p182 bra 	$L__BB0_117;
	add.f32 	%f831, %f1130, 0fBF800000;
	setp.lt.f32 	%p185, %f191, 0fC0C90FDB;
	add.f32 	%f832, %f831, 0fBF800000;
	selp.f32 	%f1130, %f832, %f831, %p185;
	bra.uni 	$L__BB0_119;
$L__BB0_117:
	add.f32 	%f1130, %f1130, 0f3F800000;
	setp.ltu.f32 	%p183, %f191, 0f41490FDB;
	@%p183 bra 	$L__BB0_119;
	add.f32 	%f828, %f1130, 0f3F800000;
	fma.rn.f32 	%f829, 0f40C90FDB, 0fC0400000, %f191;
	setp.ge.f32 	%p184, %f829, 0f00000000;
	add.f32 	%f830, %f828, 0f3F800000;
	selp.f32 	%f1130, %f830, %f828, %p184;
$L__BB0_119:
	fma.rn.f32 	%f1132, %f1130, 0fC0C90FDB, %f1132;
	bra.uni 	$L__BB0_123;
$L__BB0_120:
	mov.b32 	%r42, %f1132;
	and.b32  	%r106, %r42, 8388607;
	or.b32  	%r137, %r106, 1065353216;
	mov.b32 	%f1131, %r137;
	and.b32  	%r107, %r42, 2139095040;
	add.s32 	%r138, %r107, -1082130432;
	setp.eq.s32 	%p186, %r138, 0;
	@%p186 bra 	$L__BB0_122;
$L__BB0_121:
	min.u32 	%r108, %r138, 192937984;
	add.s32 	%r109, %r137, %r108;
	mov.b32 	%f833, %r109;
	mul.f32 	%f834, %f833, 0f3F22F983;
	fma.rn.f32 	%f835, %f834, 0fBFC90FDB, %f833;
	fma.rn.f32 	%f836, %f835, 0f3F22F983, %f834;
	fma.rn.f32 	%f837, %f836, 0fBFC90FDB, %f833;
	mov.f32 	%f838, 0f3F22F983;
	fma.rz.f32 	%f839, %f837, %f838, %f836;
	cvt.rzi.f32.f32 	%f840, %f839;
	fma.rn.f32 	%f1131, %f840, 0fBFC90FDB, %f833;
	sub.s32 	%r138, %r138, %r108;
	mov.b32 	%r137, %f1131;
	setp.ne.s32 	%p187, %r138, 0;
	setp.ne.s32 	%p188, %r137, 0;
	and.pred  	%p189, %p187, %p188;
	@%p189 bra 	$L__BB0_121;
$L__BB0_122:
	setp.gt.u32 	%p190, %r42, 2139095039;
	selp.f32 	%f842, 0f7FFFFFFF, 0f4C000000, %p190;
	mul.f32 	%f843, %f1131, 0f34000000;
	mul.f32 	%f1132, %f842, %f843;
$L__BB0_123:
	abs.f32 	%f844, %f1132;
	setp.nan.f32 	%p191, %f844, %f844;
	copysign.f32 	%f845, %f1134, %f1132;
	selp.f32 	%f1134, %f1132, %f845, %p191;
$L__BB0_124:
	abs.f32 	%f846, %f1134;
	setp.leu.f32 	%p192, %f846, 0f40490FDB;
	@%p192 bra 	$L__BB0_126;
	setp.gt.f32 	%p193, %f1134, 0f00000000;
	setp.lt.f32 	%p194, %f1134, 0f00000000;
	selp.f32 	%f847, 0fC0C90FDB, 0f00000000, %p194;
	selp.f32 	%f848, 0f40C90FDB, %f847, %p193;
	sub.f32 	%f1134, %f1134, %f848;
$L__BB0_126:
	abs.f32 	%f849, %f1129;
	abs.f32 	%f850, %f1134;
	min.f32 	%f206, %f849, %f850;
	setp.geu.f32 	%p195, %f206, 0f3EC90FDB;
	@%p195 bra 	$L__BB0_135;
	mov.f32 	%f852, 0f3EC90FDB;
	sub.f32 	%f853, %f852, %f206;
	div.rn.f32 	%f854, %f853, 0f3EC90FDB;
	abs.f32 	%f207, %f854;
	abs.f32 	%f208, %f207;
	setp.eq.f32 	%p196, %f207, 0f3F800000;
	mov.f32 	%f1135, 0f3F800000;
	@%p196 bra 	$L__BB0_134;
	setp.num.f32 	%p197, %f208, %f208;
	@%p197 bra 	$L__BB0_130;
	mov.f32 	%f911, 0f3FC00000;
	add.rn.f32 	%f1135, %f207, %f911;
	bra.uni 	$L__BB0_134;
$L__BB0_130:
	setp.neu.f32 	%p198, %f207, 0f00000000;
	setp.neu.f32 	%p199, %f208, 0f7F800000;
	and.pred  	%p200, %p198, %p199;
	@%p200 bra 	$L__BB0_132;
	add.f32 	%f910, %f207, %f207;
	mov.b32 	%r119, %f910;
	and.b32  	%r120, %r119, 2147483647;
	mov.b32 	%f1135, %r120;
	bra.uni 	$L__BB0_134;
$L__BB0_132:
	setp.lt.f32 	%p201, %f208, 0f00800000;
	mul.f32 	%f855, %f208, 0f4B800000;
	selp.f32 	%f856, %f855, %f208, %p201;
	mov.b32 	%r110, %f856;
	add.s32 	%r111, %r110, -1060439283;
	and.b32  	%r112, %r111, -8388608;
	sub.s32 	%r113, %r110, %r112;
	mov.b32 	%f857, %r113;
	cvt.rn.f32.s32 	%f858, %r112;
	selp.f32 	%f859, 0fC1C00000, 0f00000000, %p201;
	fma.rn.f32 	%f860, %f858, 0f34000000, %f859;
	add.f32 	%f861, %f857, 0fBF800000;
	add.f32 	%f862, %f857, 0f3F800000;
	rcp.approx.ftz.f32 	%f863, %f862;
	add.f32 	%f864, %f861, %f861;
	mul.f32 	%f865, %f864, %f863;
	mul.f32 	%f866, %f865, %f865;
	neg.f32 	%f867, %f865;
	sub.f32 	%f868, %f861, %f865;
	add.f32 	%f869, %f868, %f868;
	fma.rn.f32 	%f870, %f867, %f861, %f869;
	mul.rn.f32 	%f871, %f863, %f870;
	fma.rn.f32 	%f872, %f866, 0f3A2C32E4, 0f3B52E7DB;
	fma.rn.f32 	%f873, %f872, %f866, 0f3C93BB73;
	fma.rn.f32 	%f874, %f873, %f866, 0f3DF6384F;
	mul.rn.f32 	%f875, %f874, %f866;
	fma.rn.f32 	%f876, %f865, 0f3FB8AA3B, %f860;
	mul.f32 	%f877, %f875, 0f40400000;
	sub.f32 	%f878, %f860, %f876;
	fma.rn.f32 	%f879, %f865, 0f3FB8AA3B, %f878;
	fma.rn.f32 	%f880, %f871, 0f3FB8AA3B, %f879;
	fma.rn.f32 	%f881, %f865, 0f32A55E34, %f880;
	fma.rn.f32 	%f882, %f877, %f871, %f881;
	fma.rn.f32 	%f883, %f875, %f865, %f882;
	add.rn.f32 	%f884, %f876, %f883;
	mov.f32 	%f885, 0f3FC00000;
	mul.rn.f32 	%f886, %f884, %f885;
	cvt.rni.f32.f32 	%f887, %f886;
	sub.f32 	%f888, %f886, %f887;
	neg.f32 	%f889, %f886;
	fma.rn.f32 	%f890, %f884, 0f3FC00000, %f889;
	neg.f32 	%f891, %f876;
	add.rn.f32 	%f892, %f884, %f891;
	neg.f32 	%f893, %f892;
	add.rn.f32 	%f894, %f883, %f893;
	fma.rn.f32 	%f895, %f894, 0f3FC00000, %f890;
	add.f32 	%f896, %f888, %f895;
	setp.gt.f32 	%p202, %f887, 0f00000000;
	selp.b32 	%r114, 0, -2097152000, %p202;
	setp.geu.f32 	%p203, %f207, 0f00000000;
	setp.lt.f32 	%p204, %f886, 0f00000000;
	selp.f32 	%f897, 0f00000000, 0f7F800000, %p204;
	abs.f32 	%f898, %f886;
	setp.gt.f32 	%p205, %f898, 0f43180000;
	cvt.rzi.s32.f32 	%r115, %f887;
	shl.b32 	%r116, %r115, 23;
	sub.s32 	%r117, %r116, %r114;
	mov.b32 	%f899, %r117;
	add.s32 	%r118, %r114, 2130706432;
	mov.b32 	%f900, %r118;
	fma.rn.f32 	%f901, %f896, 0f391FCB8E, 0f3AAF85ED;
	fma.rn.f32 	%f902, %f901, %f896, 0f3C1D9856;
	fma.rn.f32 	%f903, %f902, %f896, 0f3D6357BB;
	fma.rn.f32 	%f904, %f903, %f896, 0f3E75FDEC;
	fma.rn.f32 	%f905, %f904, %f896, 0f3F317218;
	fma.rn.f32 	%f906, %f905, %f896, 0f3F800000;
	mul.f32 	%f907, %f906, %f900;
	mul.f32 	%f908, %f907, %f899;
	selp.f32 	%f1135, %f897, %f908, %p205;
	@%p203 bra 	$L__BB0_134;
	mov.f32 	%f1135, 0f7FFFFFFF;
$L__BB0_134:
	add.f32 	%f1136, %f1136, %f1135;
$L__BB0_135:
	add.s32 	%r134, %r134, 1;
	setp.ne.s32 	%p206, %r134, %r64;
	@%p206 bra 	$L__BB0_95;
$L__BB0_136:
	sub.f32 	%f216, %f165, %f1136;
	setp.eq.s32 	%p207, %r64, 0;
	mov.f32 	%f1158, 0f00000000;
	@%p207 bra 	$L__BB0_150;
	setp.lt.s32 	%p208, %r64, 1;
	mov.f32 	%f1156, 0f00000000;
	mov.f32 	%f1157, %f1156;
	@%p208 bra 	$L__BB0_149;
	and.b32  	%r50, %r64, 7;
	setp.lt.u32 	%p209, %r64, 8;
	mov.f32 	%f1157, 0f00000000;
	mov.f32 	%f1143, 0fBF800000;
	mov.b32 	%r141, 0;
	mov.f32 	%f1156, %f1157;
	@%p209 bra 	$L__BB0_141;
	and.b32  	%r141, %r64, 2147483640;
	neg.s32 	%r139, %r141;
	mov.f32 	%f1157, 0f00000000;
	mov.f32 	%f1143, 0fBF800000;
$L__BB0_140:
	.pragma "nounroll";
	ld.local.v4.f32 	{%f919, %f920, %f921, %f922}, [%rd25+-32];
	sub.f32 	%f923, %f919, %f3;
	sub.f32 	%f924, %f920, %f4;
	mul.f32 	%f925, %f924, %f924;
	fma.rn.f32 	%f926, %f923, %f923, %f925;
	sqrt.rn.f32 	%f927, %f926;
	setp.lt.f32 	%p210, %f927, %f1143;
	setp.lt.f32 	%p211, %f1143, 0f00000000;
	or.pred  	%p212, %p211, %p210;
	selp.f32 	%f928, %f919, %f1156, %p212;
	selp.f32 	%f929, %f920, %f1157, %p212;
	selp.f32 	%f930, %f927, %f1143, %p212;
	sub.f32 	%f931, %f921, %f3;
	sub.f32 	%f932, %f922, %f4;
	mul.f32 	%f933, %f932, %f932;
	fma.rn.f32 	%f934, %f931, %f931, %f933;
	sqrt.rn.f32 	%f935, %f934;
	setp.lt.f32 	%p213, %f935, %f930;
	setp.lt.f32 	%p214, %f930, 0f00000000;
	or.pred  	%p215, %p214, %p213;
	selp.f32 	%f936, %f921, %f928, %p215;
	selp.f32 	%f937, %f922, %f929, %p215;
	selp.f32 	%f938, %f935, %f930, %p215;
	ld.local.v4.f32 	{%f939, %f940, %f941, %f942}, [%rd25+-16];
	sub.f32 	%f943, %f939, %f3;
	sub.f32 	%f944, %f940, %f4;
	mul.f32 	%f945, %f944, %f944;
	fma.rn.f32 	%f946, %f943, %f943, %f945;
	sqrt.rn.f32 	%f947, %f946;
	setp.lt.f32 	%p216, %f947, %f938;
	setp.lt.f32 	%p217, %f938, 0f00000000;
	or.pred  	%p218, %p217, %p216;
	selp.f32 	%f948, %f939, %f936, %p218;
	selp.f32 	%f949, %f940, %f937, %p218;
	selp.f32 	%f950, %f947, %f938, %p218;
	sub.f32 	%f951, %f941, %f3;
	sub.f32 	%f952, %f942, %f4;
	mul.f32 	%f953, %f952, %f952;
	fma.rn.f32 	%f954, %f951, %f951, %f953;
	sqrt.rn.f32 	%f955, %f954;
	setp.lt.f32 	%p219, %f955, %f950;
	setp.lt.f32 	%p220, %f950, 0f00000000;
	or.pred  	%p221, %p220, %p219;
	selp.f32 	%f956, %f941, %f948, %p221;
	selp.f32 	%f957, %f942, %f949, %p221;
	selp.f32 	%f958, %f955, %f950, %p221;
	ld.local.v4.f32 	{%f959, %f960, %f961, %f962}, [%rd25];
	sub.f32 	%f963, %f959, %f3;
	sub.f32 	%f964, %f960, %f4;
	mul.f32 	%f965, %f964, %f964;
	fma.rn.f32 	%f966, %f963, %f963, %f965;
	sqrt.rn.f32 	%f967, %f966;
	setp.lt.f32 	%p222, %f967, %f958;
	setp.lt.f32 	%p223, %f958, 0f00000000;
	or.pred  	%p224, %p223, %p222;
	selp.f32 	%f968, %f959, %f956, %p224;
	selp.f32 	%f969, %f960, %f957, %p224;
	selp.f32 	%f970, %f967, %f958, %p224;
	sub.f32 	%f971, %f961, %f3;
	sub.f32 	%f972, %f962, %f4;
	mul.f32 	%f973, %f972, %f972;
	fma.rn.f32 	%f974, %f971, %f971, %f973;
	sqrt.rn.f32 	%f975, %f974;
	setp.lt.f32 	%p225, %f975, %f970;
	setp.lt.f32 	%p226, %f970, 0f00000000;
	or.pred  	%p227, %p226, %p225;
	selp.f32 	%f976, %f961, %f968, %p227;
	selp.f32 	%f977, %f962, %f969, %p227;
	selp.f32 	%f978, %f975, %f970, %p227;
	ld.local.v4.f32 	{%f979, %f980, %f981, %f982}, [%rd25+16];
	sub.f32 	%f983, %f979, %f3;
	sub.f32 	%f984, %f980, %f4;
	mul.f32 	%f985, %f984, %f984;
	fma.rn.f32 	%f986, %f983, %f983, %f985;
	sqrt.rn.f32 	%f987, %f986;
	setp.lt.f32 	%p228, %f987, %f978;
	setp.lt.f32 	%p229, %f978, 0f00000000;
	or.pred  	%p230, %p229, %p228;
	selp.f32 	%f988, %f979, %f976, %p230;
	selp.f32 	%f989, %f980, %f977, %p230;
	selp.f32 	%f990, %f987, %f978, %p230;
	sub.f32 	%f991, %f981, %f3;
	sub.f32 	%f992, %f982, %f4;
	mul.f32 	%f993, %f992, %f992;
	fma.rn.f32 	%f994, %f991, %f991, %f993;
	sqrt.rn.f32 	%f995, %f994;
	setp.lt.f32 	%p231, %f995, %f990;
	setp.lt.f32 	%p232, %f990, 0f00000000;
	or.pred  	%p233, %p232, %p231;
	selp.f32 	%f1156, %f981, %f988, %p233;
	selp.f32 	%f1157, %f982, %f989, %p233;
	selp.f32 	%f1143, %f995, %f990, %p233;
	add.s32 	%r139, %r139, 8;
	add.s64 	%rd25, %rd25, 64;
	setp.ne.s32 	%p234, %r139, 0;
	@%p234 bra 	$L__BB0_140;
$L__BB0_141:
	setp.eq.s32 	%p235, %r50, 0;
	@%p235 bra 	$L__BB0_149;
	and.b32  	%r56, %r64, 3;
	setp.lt.u32 	%p236, %r50, 4;
	@%p236 bra 	$L__BB0_144;
	mul.wide.u32 	%rd15, %r141, 8;
	add.s64 	%rd16, %rd2, %rd15;
	ld.local.v2.f32 	{%f997, %f998}, [%rd16];
	sub.f32 	%f999, %f997, %f3;
	sub.f32 	%f1000, %f998, %f4;
	mul.f32 	%f1001, %f1000, %f1000;
	fma.rn.f32 	%f1002, %f999, %f999, %f1001;
	sqrt.rn.f32 	%f1003, %f1002;
	setp.lt.f32 	%p237, %f1003, %f1143;
	setp.lt.f32 	%p238, %f1143, 0f00000000;
	or.pred  	%p239, %p238, %p237;
	selp.f32 	%f1004, %f997, %f1156, %p239;
	selp.f32 	%f1005, %f998, %f1157, %p239;
	selp.f32 	%f1006, %f1003, %f1143, %p239;
	ld.local.v2.f32 	{%f1007, %f1008}, [%rd16+8];
	sub.f32 	%f1009, %f1007, %f3;
	sub.f32 	%f1010, %f1008, %f4;
	mul.f32 	%f1011, %f1010, %f1010;
	fma.rn.f32 	%f1012, %f1009, %f1009, %f1011;
	sqrt.rn.f32 	%f1013, %f1012;
	setp.lt.f32 	%p240, %f1013, %f1006;
	setp.lt.f32 	%p241, %f1006, 0f00000000;
	or.pred  	%p242, %p241, %p240;
	selp.f32 	%f1014, %f1007, %f1004, %p242;
	selp.f32 	%f1015, %f1008, %f1005, %p242;
	selp.f32 	%f1016, %f1013, %f1006, %p242;
	ld.local.v2.f32 	{%f1017, %f1018}, [%rd16+16];
	sub.f32 	%f1019, %f1017, %f3;
	sub.f32 	%f1020, %f1018, %f4;
	mul.f32 	%f1021, %f1020, %f1020;
	fma.rn.f32 	%f1022, %f1019, %f1019, %f1021;
	sqrt.rn.f32 	%f1023, %f1022;
	setp.lt.f32 	%p243, %f1023, %f1016;
	setp.lt.f32 	%p244, %f1016, 0f00000000;
	or.pred  	%p245, %p244, %p243;
	selp.f32 	%f1024, %f1017, %f1014, %p245;
	selp.f32 	%f1025, %f1018, %f1015, %p245;
	selp.f32 	%f1026, %f1023, %f1016, %p245;
	ld.local.v2.f32 	{%f1027, %f1028}, [%rd16+24];
	sub.f32 	%f1029, %f1027, %f3;
	sub.f32 	%f1030, %f1028, %f4;
	mul.f32 	%f1031, %f1030, %f1030;
	fma.rn.f32 	%f1032, %f1029, %f1029, %f1031;
	sqrt.rn.f32 	%f1033, %f1032;
	setp.lt.f32 	%p246, %f1033, %f1026;
	setp.lt.f32 	%p247, %f1026, 0f00000000;
	or.pred  	%p248, %p247, %p246;
	selp.f32 	%f1156, %f1027, %f1024, %p248;
	selp.f32 	%f1157, %f1028, %f1025, %p248;
	selp.f32 	%f1143, %f1033, %f1026, %p248;
	add.s32 	%r141, %r141, 4;
$L__BB0_144:
	setp.eq.s32 	%p249, %r56, 0;
	@%p249 bra 	$L__BB0_149;
	setp.eq.s32 	%p250, %r56, 1;
	@%p250 bra 	$L__BB0_147;
	mul.wide.u32 	%rd17, %r141, 8;
	add.s64 	%rd18, %rd2, %rd17;
	ld.local.v2.f32 	{%f1035, %f1036}, [%rd18];
	sub.f32 	%f1037, %f1035, %f3;
	sub.f32 	%f1038, %f1036, %f4;
	mul.f32 	%f1039, %f1038, %f1038;
	fma.rn.f32 	%f1040, %f1037, %f1037, %f1039;
	sqrt.rn.f32 	%f1041, %f1040;
	setp.lt.f32 	%p251, %f1041, %f1143;
	setp.lt.f32 	%p252, %f1143, 0f00000000;
	or.pred  	%p253, %p252, %p251;
	selp.f32 	%f1042, %f1035, %f1156, %p253;
	selp.f32 	%f1043, %f1036, %f1157, %p253;
	selp.f32 	%f1044, %f1041, %f1143, %p253;
	ld.local.v2.f32 	{%f1045, %f1046}, [%rd18+8];
	sub.f32 	%f1047, %f1045, %f3;
	sub.f32 	%f1048, %f1046, %f4;
	mul.f32 	%f1049, %f1048, %f1048;
	fma.rn.f32 	%f1050, %f1047, %f1047, %f1049;
	sqrt.rn.f32 	%f1051, %f1050;
	setp.lt.f32 	%p254, %f1051, %f1044;
	setp.lt.f32 	%p255, %f1044, 0f00000000;
	or.pred  	%p256, %p255, %p254;
	selp.f32 	%f1156, %f1045, %f1042, %p256;
	selp.f32 	%f1157, %f1046, %f1043, %p256;
	selp.f32 	%f1143, %f1051, %f1044, %p256;
	add.s32 	%r141, %r141, 2;
$L__BB0_147:
	and.b32  	%r122, %r64, 1;
	setp.eq.b32 	%p257, %r122, 1;
	not.pred 	%p258, %p257;
	@%p258 bra 	$L__BB0_149;
	mul.wide.u32 	%rd19, %r141, 8;
	add.s64 	%rd20, %rd2, %rd19;
	ld.local.v2.f32 	{%f1052, %f1053}, [%rd20];
	sub.f32 	%f1054, %f1052, %f3;
	sub.f32 	%f1055, %f1053, %f4;
	mul.f32 	%f1056, %f1055, %f1055;
	fma.rn.f32 	%f1057, %f1054, %f1054, %f1056;
	sqrt.rn.f32 	%f1058, %f1057;
	setp.lt.f32 	%p259, %f1058, %f1143;
	setp.lt.f32 	%p260, %f1143, 0f00000000;
	or.pred  	%p261, %p260, %p259;
	selp.f32 	%f1156, %f1052, %f1156, %p261;
	selp.f32 	%f1157, %f1053, %f1157, %p261;
$L__BB0_149:
	sub.f32 	%f1059, %f1156, %f3;
	sub.f32 	%f1060, %f1157, %f4;
	mul.f32 	%f1061, %f1060, %f1060;
	fma.rn.f32 	%f1062, %f1059, %f1059, %f1061;
	sqrt.rn.f32 	%f1063, %f1062;
	div.rn.f32 	%f1064, %f1063, 0fC4BB8000;
	add.f32 	%f1065, %f1064, 0f3F800000;
	max.f32 	%f1158, %f1065, 0f00000000;
$L__BB0_150:
	sub.f32 	%f1066, %f216, %f1158;
	neg.f32 	%f1159, %f1066;
$L__BB0_151:
	setp.ge.s32 	%p262, %r4, %r66;
	mul.wide.s32 	%rd21, %r4, 4;
	add.s64 	%rd6, %rd1, %rd21;
	st.global.f32 	[%rd6], %f1159;
	bar.sync 	0;
	mov.f32 	%f1160, 0f501502F9;
	@%p262 bra 	$L__BB0_153;
	ld.global.f32 	%f1160, [%rd6];
$L__BB0_153:
	shl.b32 	%r123, %r3, 2;
	mov.u32 	%r124, _ZZ20find_best_pass_pointE10sharedVals;
	add.s32 	%r61, %r124, %r123;
	st.shared.f32 	[%r61], %f1160;
	bar.sync 	0;
	setp.lt.u32 	%p263, %r143, 2;
	@%p263 bra 	$L__BB0_157;
$L__BB0_154:
	shr.u32 	%r63, %r143, 1;
	setp.ge.u32 	%p264, %r3, %r63;
	@%p264 bra 	$L__BB0_156;
	ld.shared.f32 	%f1068, [%r61];
	shl.b32 	%r125, %r63, 2;
	add.s32 	%r126, %r61, %r125;
	ld.shared.f32 	%f1069, [%r126];
	min.f32 	%f1070, %f1068, %f1069;
	st.shared.f32 	[%r61], %f1070;
$L__BB0_156:
	bar.sync 	0;
	setp.gt.u32 	%p265, %r143, 3;
	mov.u32 	%r143, %r63;
	@%p265 bra 	$L__BB0_154;
$L__BB0_157:
	setp.ne.s32 	%p266, %r3, 0;
	@%p266 bra 	$L__BB0_159;
	ld.shared.f32 	%f1071, [_ZZ20find_best_pass_pointE10sharedVals];
	mul.wide.u32 	%rd22, %r1, 4;
	add.s64 	%rd23, %rd1, %rd22;
	st.global.f32 	[%rd23], %f1071;
	cvt.rn.f32.s32 	%f1072, %r4;
	add.s64 	%rd24, %rd23, %rd22;
	st.global.f32 	[%rd24], %f1072;
$L__BB0_159:
	ret;

}


// ===== COMPILED SASS (sm_100) =====

	.target	sm_100

	.elftype	@"ET_EXEC"


//--------------------- .note.nv.tkinfo           --------------------------
	.section	.note.nv.tkinfo,"",@"SHT_NOTE"
	.sectionflags	@"SHF_NOTE_NV_TKINFO"
	.tkinfo
        /*0018*/ 	.word	0x00000002
        /*0030*/ 	.string	""
        /*0030*/ 	.string	"ptxas"
        /*0030*/ 	.string	"Cuda compilation tools, release 13.0, V13.0.88"
        /*0030*/ 	.string	"Build cuda_13.0.r13.0/compiler.36424714_0"
        /*0030*/ 	.string	"-arch sm_100 -m 64 "



//--------------------- .note.nv.cuinfo           --------------------------
	.section	.note.nv.cuinfo,"",@"SHT_NOTE"
	.sectionflags	@"SHF_NOTE_NV_CUINFO"
        /*0018*/ 	.short	0x0002
        /*001a*/ 	.short	0x0064
        /*001c*/ 	.short	0x0082
	.zero		2


//--------------------- .nv.info                  --------------------------
	.section	.nv.info,"",@"SHT_CUDA_INFO"
	.align	4


	//----- nvinfo : EIATTR_REGCOUNT
	.align		4
        /*0000*/ 	.byte	0x04, 0x2f
        /*0002*/ 	.short	(.L_1 - .L_0)
	.align		4
.L_0:
        /*0004*/ 	.word	index@(find_best_pass_point)
        /*0008*/ 	.word	0x0000002b


	//----- nvinfo : EIATTR_FRAME_SIZE
	.align		4
.L_1:
        /*000c*/ 	.byte	0x04, 0x11
        /*000e*/ 	.short	(.L_3 - .L_2)
	.align		4
.L_2:
        /*0010*/ 	.word	index@($__internal_1_$__cuda_sm3x_div_rn_noftz_f32_slowpath)
        /*0014*/ 	.word	0x00000030


	//----- nvinfo : EIATTR_FRAME_SIZE
	.align		4
.L_3:
        /*0018*/ 	.byte	0x04, 0x11
        /*001a*/ 	.short	(.L_5 - .L_4)
	.align		4
.L_4:
        /*001c*/ 	.word	index@($__internal_0_$__cuda_sm20_sqrt_rn_f32_slowpath)
        /*0020*/ 	.word	0x00000030


	//----- nvinfo : EIATTR_FRAME_SIZE
	.align		4
.L_5:
        /*0024*/ 	.byte	0x04, 0x11
        /*0026*/ 	.short	(.L_7 - .L_6)
	.align		4
.L_6:
        /*0028*/ 	.word	index@(find_best_pass_point)
        /*002c*/ 	.word	0x00000030


	//----- nvinfo : EIATTR_MIN_STACK_SIZE
	.align		4
.L_7:
        /*0030*/ 	.byte	0x04, 0x12
        /*0032*/ 	.short	(.L_9 - .L_8)
	.align		4
.L_8:
        /*0034*/ 	.word	index@(find_best_pass_point)
        /*0038*/ 	.word	0x00000030
.L_9:


//--------------------- .nv.compat                --------------------------
	.section	.nv.compat,"",@"SHT_CUDA_COMPAT_INFO"
	.align	4
        /*0000*/ 	.byte	0x02, 0x09, 0x00, 0x00, 0x02, 0x02, 0x01, 0x00, 0x02, 0x05, 0x05, 0x00, 0x03, 0x07, 0x01, 0x01
        /*0010*/ 	.byte	0x02, 0x03, 0x00, 0x00, 0x02, 0x06, 0x01, 0x00, 0x04, 0x0b, 0x08, 0x00, 0x01, 0x00, 0x00, 0x00
        /*0020*/ 	.byte	0x00, 0x00, 0x00, 0x00


//--------------------- .nv.info.find_best_pass_point --------------------------
	.section	.nv.info.find_best_pass_point,"",@"SHT_CUDA_INFO"
	.sectionflags	@""
	.align	4


	//----- nvinfo : EIATTR_CUDA_API_VERSION
	.align		4
        /*0000*/ 	.byte	0x04, 0x37
        /*0002*/ 	.short	(.L_11 - .L_10)
.L_10:
        /*0004*/ 	.word	0x00000082


	//----- nvinfo : EIATTR_KPARAM_INFO
	.align		4
.L_11:
        /*0008*/ 	.byte	0x04, 0x17
        /*000a*/ 	.short	(.L_13 - .L_12)
.L_12:
        /*000c*/ 	.word	0x00000000
        /*0010*/ 	.short	0x0004
        /*0012*/ 	.short	0x0018
        /*0014*/ 	.byte	0x00, 0xf0, 0x11, 0x00


	//----- nvinfo : EIATTR_KPARAM_INFO
	.align		4
.L_13:
        /*0018*/ 	.byte	0x04, 0x17
        /*001a*/ 	.short	(.L_15 - .L_14)
.L_14:
        /*001c*/ 	.word	0x00000000
        /*0020*/ 	.short	0x0003
        /*0022*/ 	.short	0x0010
        /*0024*/ 	.byte	0x00, 0xf5, 0x21, 0x00


	//----- nvinfo : EIATTR_KPARAM_INFO
	.align		4
.L_15:
        /*0028*/ 	.byte	0x04, 0x17
        /*002a*/ 	.short	(.L_17 - .L_16)
.L_16:
        /*002c*/ 	.word	0x00000000
        /*0030*/ 	.short	0x0002
        /*0032*/ 	.short	0x000c
        /*0034*/ 	.byte	0x00, 0xf0, 0x11, 0x00


	//----- nvinfo : EIATTR_KPARAM_INFO
	.align		4
.L_17:
        /*0038*/ 	.byte	0x04, 0x17
        /*003a*/ 	.short	(.L_19 - .L_18)
.L_18:
        /*003c*/ 	.word	0x00000000
        /*0040*/ 	.short	0x0001
        /*0042*/ 	.short	0x0008
        /*0044*/ 	.byte	0x00, 0xf0, 0x11, 0x00


	//----- nvinfo : EIATTR_KPARAM_INFO
	.align		4
.L_19:
        /*0048*/ 	.byte	0x04, 0x17
        /*004a*/ 	.short	(.L_21 - .L_20)
.L_20:
        /*004c*/ 	.word	0x00000000
        /*0050*/ 	.short	0x0000
        /*0052*/ 	.short	0x0000
        /*0054*/ 	.byte	0x00, 0xf5, 0x21, 0x00


	//----- nvinfo : EIATTR_SPARSE_MMA_MASK
	.align		4
.L_21:
        /*0058*/ 	.byte	0x03, 0x50
        /*005a*/ 	.short	0x0000


	//----- nvinfo : EIATTR_MAXREG_COUNT
	.align		4
        /*005c*/ 	.byte	0x03, 0x1b
        /*005e*/ 	.short	0x00ff


	//----- nvinfo : EIATTR_NUM_BARRIERS
	.align		4
        /*0060*/ 	.byte	0x02, 0x4c
        /*0062*/ 	.byte	0x01
	.zero		1


	//----- nvinfo : EIATTR_MERCURY_ISA_VERSION
	.align		4
        /*0064*/ 	.byte	0x03, 0x5f
        /*0066*/ 	.short	0x0101


	//----- nvinfo : EIATTR_VRC_CTA_INIT_COUNT
	.align		4
        /*0068*/ 	.byte	0x02, 0x4a
	.zero		1
	.zero		1


	//----- nvinfo : EIATTR_EXIT_INSTR_OFFSETS
	.align		4
        /*006c*/ 	.byte	0x04, 0x1c
        /*006e*/ 	.short	(.L_23 - .L_22)


	//   ....[0]....
.L_22:
        /*0070*/ 	.word	0x000081c0


	//   ....[1]....
        /*0074*/ 	.word	0x00008270


	//----- nvinfo : EIATTR_CRS_STACK_SIZE
	.align		4
.L_23:
        /*0078*/ 	.byte	0x04, 0x1e
        /*007a*/ 	.short	(.L_25 - .L_24)
.L_24:
        /*007c*/ 	.word	0x00000000


	//----- nvinfo : EIATTR_CBANK_PARAM_SIZE
	.align		4
.L_25:
        /*0080*/ 	.byte	0x03, 0x19
        /*0082*/ 	.short	0x001c


	//----- nvinfo : EIATTR_PARAM_CBANK
	.align		4
        /*0084*/ 	.byte	0x04, 0x0a
        /*0086*/ 	.short	(.L_27 - .L_26)
	.align		4
.L_26:
        /*0088*/ 	.word	index@(.nv.constant0.find_best_pass_point)
        /*008c*/ 	.short	0x0380
        /*008e*/ 	.short	0x001c


	//----- nvinfo : EIATTR_SW_WAR
	.align		4
.L_27:
        /*0090*/ 	.byte	0x04, 0x36
        /*0092*/ 	.short	(.L_29 - .L_28)
.L_28:
        /*0094*/ 	.word	0x00000008
.L_29:


//--------------------- .nv.callgraph             --------------------------
	.section	.nv.callgraph,"",@"SHT_CUDA_CALLGRAPH"
	.align	4
	.sectionentsize	8
	.align		4
        /*0000*/ 	.word	0x00000000
	.align		4
        /*0004*/ 	.word	0xffffffff
	.align		4
        /*0008*/ 	.word	0x00000000
	.align		4
        /*000c*/ 	.word	0xfffffffe
	.align		4
        /*0010*/ 	.word	0x00000000
	.align		4
        /*0014*/ 	.word	0xfffffffd
	.align		4
        /*0018*/ 	.word	0x00000000
	.align		4
        /*001c*/ 	.word	0xfffffffc


//--------------------- .text.find_best_pass_point --------------------------
	.section	.text.find_best_pass_point,"ax",@progbits
	.align	128
        .global         find_best_pass_point
        .type           find_best_pass_point,@function
        .size           find_best_pass_point,(.L_x_243 - find_best_pass_point)
        .other          find_best_pass_point,@"STO_CUDA_ENTRY STV_DEFAULT"
find_best_pass_point:
.text.find_best_pass_point:
[----:B------:R-:W0:Y:S08]  /*0000*/  LDC R1, c[0x0][0x37c] ;  /* 0x0000df00ff017b82 */ /* 0x000e300000000800 */
[----:B------:R-:W1:Y:S01]  /*0010*/  LDC.64 R16, c[0x0][0x380] ;  /* 0x0000e000ff107b82 */ /* 0x000e620000000a00 */
[----:B------:R-:W1:Y:S01]  /*0020*/  LDCU.64 UR6, c[0x0][0x358] ;  /* 0x00006b00ff0677ac */ /* 0x000e620008000a00 */
[----:B------:R-:W2:Y:S01]  /*0030*/  S2R R27, SR_CTAID.X ;  /* 0x00000000001b7919 */ /* 0x000ea20000002500 */
[----:B0-----:R-:W-:Y:S01]  /*0040*/  IADD3 R1, PT, PT, R1, -0x30, RZ ;  /* 0xffffffd001017810 */ /* 0x001fe20007ffe0ff */
[----:B------:R-:W2:Y:S01]  /*0050*/  S2R R26, SR_TID.X ;  /* 0x00000000001a7919 */ /* 0x000ea20000002100 */
[----:B------:R-:W2:Y:S01]  /*0060*/  LDCU UR4, c[0x0][0x360] ;  /* 0x00006c00ff0477ac */ /* 0x000ea20008000800 */
[----:B------:R-:W0:Y:S01]  /*0070*/  LDCU UR5, c[0x0][0x398] ;  /* 0x00007300ff0577ac */ /* 0x000e220008000800 */
[----:B-1----:R-:W3:Y:S04]  /*0080*/  LDG.E R4, desc[UR6][R16.64+0x8] ;  /* 0x0000080610047981 */ /* 0x002ee8000c1e1900 */
[----:B------:R-:W3:Y:S04]  /*0090*/  LDG.E R5, desc[UR6][R16.64+0xc] ;  /* 0x00000c0610057981 */ /* 0x000ee8000c1e1900 */
[----:B------:R-:W3:Y:S04]  /*00a0*/  LDG.E R6, desc[UR6][R16.64+0x10] ;  /* 0x0000100610067981 */ /* 0x000ee8000c1e1900 */
[----:B------:R-:W3:Y:S04]  /*00b0*/  LDG.E R7, desc[UR6][R16.64+0x14] ;  /* 0x0000140610077981 */ /* 0x000ee8000c1e1900 */
[----:B------:R-:W4:Y:S04]  /*00c0*/  LDG.E R8, desc[UR6][R16.64+0x18] ;  /* 0x0000180610087981 */ /* 0x000f28000c1e1900 */
[----:B------:R-:W4:Y:S04]  /*00d0*/  LDG.E R9, desc[UR6][R16.64+0x1c] ;  /* 0x00001c0610097981 */ /* 0x000f28000c1e1900 */
[----:B------:R-:W4:Y:S04]  /*00e0*/  LDG.E R10, desc[UR6][R16.64+0x20] ;  /* 0x00002006100a7981 */ /* 0x000f28000c1e1900 */
[----:B------:R-:W4:Y:S04]  /*00f0*/  LDG.E R11, desc[UR6][R16.64+0x24] ;  /* 0x00002406100b7981 */ /* 0x000f28000c1e1900 */
[----:B------:R-:W5:Y:S04]  /*0100*/  LDG.E R12, desc[UR6][R16.64+0x28] ;  /* 0x00002806100c7981 */ /* 0x000f68000c1e1900 */
[----:B------:R-:W5:Y:S04]  /*0110*/  LDG.E R13, desc[UR6][R16.64+0x2c] ;  /* 0x00002c06100d7981 */ /* 0x000f68000c1e1900 */
[----:B------:R-:W5:Y:S04]  /*0120*/  LDG.E R14, desc[UR6][R16.64+0x30] ;  /* 0x00003006100e7981 */ /* 0x000f68000c1e1900 */
[----:B------:R-:W5:Y:S01]  /*0130*/  LDG.E R15, desc[UR6][R16.64+0x34] ;  /* 0x00003406100f7981 */ /* 0x000f62000c1e1900 */
[----:B--2---:R-:W-:Y:S01]  /*0140*/  IMAD R2, R27, UR4, R26 ;  /* 0x000000041b027c24 */ /* 0x004fe2000f8e021a */
[----:B------:R-:W-:Y:S01]  /*0150*/  MOV R0, UR4 ;  /* 0x0000000400007c02 */ /* 0x000fe20008000f00 */
[----:B------:R-:W-:Y:S01]  /*0160*/  BSSY.RECONVERGENT B0, `(.L_x_0) ;  /* 0x00007e9000007945 */ /* 0x000fe20003800200 */
[----:B------:R-:W-:-:S02]  /*0170*/  HFMA2 R3, -RZ, RZ, 32.65625, 4.5359134674072265625e-05 ;  /* 0x501502f9ff037431 */ /* 0x000fc400000001ff */
[----:B0-----:R-:W-:Y:S01]  /*0180*/  ISETP.GE.AND P0, PT, R2, UR5, PT ;  /* 0x0000000502007c0c */ /* 0x001fe2000bf06270 */
[----:B---3--:R0:W-:Y:S04]  /*0190*/  STL.128 [R1], R4 ;  /* 0x0000000401007387 */ /* 0x0081e80000100c00 */
[----:B----4-:R0:W-:Y:S04]  /*01a0*/  STL.128 [R1+0x10], R8 ;  /* 0x0000100801007387 */ /* 0x0101e80000100c00 */
[----:B-----5:R0:W-:Y:S04]  /*01b0*/  STL.128 [R1+0x20], R12 ;  /* 0x0000200c01007387 */ /* 0x0201e80000100c00 */
[----:B------:R-:W-:Y:S05]  /*01c0*/  @P0 BRA `(.L_x_1) ;  /* 0x0000007c00880947 */ /* 0x000fea0003800000 */
[----:B------:R-:W0:Y:S01]  /*01d0*/  LDC R3, c[0x0][0x38c] ;  /* 0x0000e300ff037b82 */ /* 0x000e220000000800 */
[----:B------:R1:W5:Y:S04]  /*01e0*/  LDG.E R25, desc[UR6][R16.64] ;  /* 0x0000000610197981 */ /* 0x000368000c1e1900 */
[----:B------:R1:W5:Y:S01]  /*01f0*/  LDG.E R24, desc[UR6][R16.64+0x4] ;  /* 0x0000040610187981 */ /* 0x000362000c1e1900 */
[----:B0-----:R-:W-:-:S04]  /*0200*/  IABS R7, R3 ;  /* 0x0000000300077213 */ /* 0x001fc80000000000 */
[----:B------:R-:W0:Y:S08]  /*0210*/  I2F.RP R6, R7 ;  /* 0x0000000700067306 */ /* 0x000e300000209400 */
[----:B0-----:R-:W0:Y:S02]  /*0220*/  MUFU.RCP R6, R6 ;  /* 0x0000000600067308 */ /* 0x001e240000001000 */
[----:B0-----:R-:W-:-:S06]  /*0230*/  VIADD R4, R6, 0xffffffe ;  /* 0x0ffffffe06047836 */ /* 0x001fcc0000000000 */
[----:B------:R0:W2:Y:S02]  /*0240*/  F2I.FTZ.U32.TRUNC.NTZ R5, R4 ;  /* 0x0000000400057305 */ /* 0x0000a4000021f000 */
[----:B0-----:R-:W-:Y:S02]  /*0250*/  MOV R4, RZ ;  /* 0x000000ff00047202 */ /* 0x001fe40000000f00 */
[----:B--2---:R-:W-:-:S05]  /*0260*/  IADD3 R8, PT, PT, RZ, -R5, RZ ;  /* 0x80000005ff087210 */ /* 0x004fca0007ffe0ff */
[----:B------:R-:W-:-:S04]  /*0270*/  IMAD R9, R8, R7, RZ ;  /* 0x0000000708097224 */ /* 0x000fc800078e02ff */
[----:B------:R-:W-:-:S06]  /*0280*/  IMAD.HI.U32 R5, R5, R9, R4 ;  /* 0x0000000905057227 */ /* 0x000fcc00078e0004 */
[----:B------:R-:W-:-:S05]  /*0290*/  IMAD.HI.U32 R5, R5, 0x2328, RZ ;  /* 0x0000232805057827 */ /* 0x000fca00078e00ff */
[----:B------:R-:W-:-:S05]  /*02a0*/  IADD3 R6, PT, PT, -R5, RZ, RZ ;  /* 0x000000ff05067210 */ /* 0x000fca0007ffe1ff */
[----:B------:R-:W-:-:S05]  /*02b0*/  IMAD R6, R7, R6, 0x2328 ;  /* 0x0000232807067424 */ /* 0x000fca00078e0206 */
[----:B------:R-:W-:Y:S02]  /*02c0*/  ISETP.GT.U32.AND P1, PT, R7, R6, PT ;  /* 0x000000060700720c */ /* 0x000fe40003f24070 */
[----:B------:R-:W-:-:S11]  /*02d0*/  LOP3.LUT R4, R3, 0x2328, RZ, 0x3c, !PT ;  /* 0x0000232803047812 */ /* 0x000fd600078e3cff */
[----:B------:R-:W-:-:S05]  /*02e0*/  @!P1 IMAD.IADD R6, R6, 0x1, -R7 ;  /* 0x0000000106069824 */ /* 0x000fca00078e0a07 */
[----:B------:R-:W-:Y:S02]  /*02f0*/  ISETP.GE.U32.AND P0, PT, R6, R7, PT ;  /* 0x000000070600720c */ /* 0x000fe40003f06070 */
[----:B------:R-:W-:Y:S02]  /*0300*/  ISETP.GE.AND P2, PT, R4, RZ, PT ;  /* 0x000000ff0400720c */ /* 0x000fe40003f46270 */
[----:B------:R-:W-:Y:S02]  /*0310*/  @!P1 IADD3 R5, PT, PT, R5, 0x1, RZ ;  /* 0x0000000105059810 */ /* 0x000fe40007ffe0ff */
[----:B------:R-:W-:-:S07]  /*0320*/  ISETP.NE.AND P1, PT, R3, RZ, PT ;  /* 0x000000ff0300720c */ /* 0x000fce0003f25270 */
[----:B------:R-:W-:-:S04]  /*0330*/  @P0 IADD3 R5, PT, PT, R5, 0x1, RZ ;  /* 0x0000000105050810 */ /* 0x000fc80007ffe0ff */
[----:B------:R-:W-:-:S05]  /*0340*/  MOV R11, R5 ;  /* 0x00000005000b7202 */ /* 0x000fca0000000f00 */
[----:B------:R-:W-:Y:S01]  /*0350*/  @!P2 IMAD.MOV R11, RZ, RZ, -R11 ;  /* 0x000000ffff0ba224 */ /* 0x000fe200078e0a0b */
[----:B------:R-:W-:-:S04]  /*0360*/  @!P1 LOP3.LUT R11, RZ, R3, RZ, 0x33, !PT ;  /* 0x00000003ff0b9212 */ /* 0x000fc800078e33ff */
[----:B------:R-:W-:-:S04]  /*0370*/  IABS R7, R11 ;  /* 0x0000000b00077213 */ /* 0x000fc80000000000 */
[----:B------:R-:W0:Y:S08]  /*0380*/  I2F.RP R6, R7 ;  /* 0x0000000700067306 */ /* 0x000e300000209400 */
[----:B0-----:R-:W0:Y:S02]  /*0390*/  MUFU.RCP R6, R6 ;  /* 0x0000000600067308 */ /* 0x001e240000001000 */
[----:B0-----:R-:W-:-:S06]  /*03a0*/  IADD3 R4, PT, PT, R6, 0xffffffe, RZ ;  /* 0x0ffffffe06047810 */ /* 0x001fcc0007ffe0ff */
[----:B------:R0:W2:Y:S01]  /*03b0*/  F2I.FTZ.U32.TRUNC.NTZ R5, R4 ;  /* 0x0000000400057305 */ /* 0x0000a2000021f000 */
[----:B------:R-:W-:Y:S02]  /*03c0*/  IABS R10, R11 ;  /* 0x0000000b000a7213 */ /* 0x000fe40000000000 */
[----:B0-----:R-:W-:Y:S02]  /*03d0*/  MOV R4, RZ ;  /* 0x000000ff00047202 */ /* 0x001fe40000000f00 */
[----:B--2---:R-:W-:-:S05]  /*03e0*/  IADD3 R8, PT, PT, RZ, -R5, RZ ;  /* 0x80000005ff087210 */ /* 0x004fca0007ffe0ff */
[----:B------:R-:W-:Y:S01]  /*03f0*/  IMAD R9, R8, R7, RZ ;  /* 0x0000000708097224 */ /* 0x000fe200078e02ff */
[----:B------:R-:W-:-:S03]  /*0400*/  IABS R8, R2 ;  /* 0x0000000200087213 */ /* 0x000fc60000000000 */
[----:B------:R-:W-:-:S04]  /*0410*/  IMAD.HI.U32 R5, R5, R9, R4 ;  /* 0x0000000905057227 */ /* 0x000fc800078e0004 */
[----:B------:R-:W-:Y:S02]  /*0420*/  IMAD.MOV R6, RZ, RZ, -R10 ;  /* 0x000000ffff067224 */ /* 0x000fe400078e0a0a */
[----:B------:R-:W-:-:S04]  /*0430*/  IMAD.HI.U32 R5, R5, R8, RZ ;  /* 0x0000000805057227 */ /* 0x000fc800078e00ff */
[----:B------:R-:W-:-:S05]  /*0440*/  IMAD R4, R5, R6, R8 ;  /* 0x0000000605047224 */ /* 0x000fca00078e0208 */
[----:B------:R-:W-:-:S13]  /*0450*/  ISETP.GT.U32.AND P1, PT, R7, R4, PT ;  /* 0x000000040700720c */ /* 0x000fda0003f24070 */
[----:B------:R-:W-:-:S04]  /*0460*/  @!P1 IADD3 R4, PT, PT, R4, -R7, RZ ;  /* 0x8000000704049210 */ /* 0x000fc80007ffe0ff */
[----:B------:R-:W-:Y:S02]  /*0470*/  ISETP.GE.U32.AND P0, PT, R4, R7, PT ;  /* 0x000000070400720c */ /* 0x000fe40003f06070 */
[----:B------:R-:W-:Y:S02]  /*0480*/  LOP3.LUT R4, R2, R11, RZ, 0x3c, !PT ;  /* 0x0000000b02047212 */ /* 0x000fe400078e3cff */
[----:B------:R-:W-:Y:S02]  /*0490*/  @!P1 IADD3 R5, PT, PT, R5, 0x1, RZ ;  /* 0x0000000105059810 */ /* 0x000fe40007ffe0ff */
[----:B------:R-:W-:Y:S02]  /*04a0*/  ISETP.GE.AND P2, PT, R4, RZ, PT ;  /* 0x000000ff0400720c */ /* 0x000fe40003f46270 */
[----:B------:R-:W-:-:S05]  /*04b0*/  ISETP.NE.AND P1, PT, R11, RZ, PT ;  /* 0x000000ff0b00720c */ /* 0x000fca0003f25270 */
[----:B------:R-:W-:-:S06]  /*04c0*/  @P0 IADD3 R5, PT, PT, R5, 0x1, RZ ;  /* 0x0000000105050810 */ /* 0x000fcc0007ffe0ff */
[----:B------:R-:W-:Y:S02]  /*04d0*/  @!P2 IMAD.MOV R5, RZ, RZ, -R5 ;  /* 0x000000ffff05a224 */ /* 0x000fe400078e0a05 */
[----:B------:R-:W-:-:S04]  /*04e0*/  @!P1 LOP3.LUT R5, RZ, R11, RZ, 0x33, !PT ;  /* 0x0000000bff059212 */ /* 0x000fc800078e33ff */
[C---:B------:R-:W-:Y:S01]  /*04f0*/  IADD3 R7, PT, PT, -R5.reuse, RZ, RZ ;  /* 0x000000ff05077210 */ /* 0x040fe20007ffe1ff */
[----:B------:R-:W-:-:S04]  /*0500*/  IMAD R20, R5, R3, -0xbb8 ;  /* 0xfffff44805147424 */ /* 0x000fc800078e0203 */
[----:B------:R-:W-:-:S04]  /*0510*/  IMAD R4, R11, R7, R2 ;  /* 0x000000070b047224 */ /* 0x000fc800078e0202 */
[----:B------:R-:W-:Y:S01]  /*0520*/  IMAD R4, R4, R3, -0x1194 ;  /* 0xffffee6c04047424 */ /* 0x000fe200078e0203 */
[----:B------:R-:W-:-:S04]  /*0530*/  I2FP.F32.S32 R20, R20 ;  /* 0x0000001400147245 */ /* 0x000fc80000201400 */
[----:B------:R-:W-:Y:S01]  /*0540*/  I2FP.F32.S32 R21, R4 ;  /* 0x0000000400157245 */ /* 0x000fe20000201400 */
[----:B------:R-:W-:-:S04]  /*0550*/  FADD R10, -R20, 500 ;  /* 0x43fa0000140a7421 */ /* 0x000fc80000000100 */
[----:B------:R-:W-:-:S05]  /*0560*/  FADD R9, -R21, 4500 ;  /* 0x458ca00015097421 */ /* 0x000fca0000000100 */
[----:B------:R-:W-:-:S04]  /*0570*/  FSETP.GT.AND P5, PT, |R10|, |R9|, PT ;  /* 0x400000090a00720b */ /* 0x000fc80003fa4200 */
[----:B------:R-:W-:-:S04]  /*0580*/  FSEL R7, |R10|, |R9|, P5 ;  /* 0x400000090a077208 */ /* 0x000fc80002800200 */
[----:B------:R-:W0:Y:S01]  /*0590*/  MUFU.RCP R6, R7 ;  /* 0x0000000700067308 */ /* 0x000e220000001000 */
[----:B------:R-:W-:-:S07]  /*05a0*/  FSEL R4, |R9|, |R10|, P5 ;  /* 0x4000000a09047208 */ /* 0x000fce0002800200 */
[----:B------:R-:W2:Y:S01]  /*05b0*/  FCHK P0, R4, R7 ;  /* 0x0000000704007302 */ /* 0x000ea20000000000 */
[----:B0-----:R-:W-:-:S04]  /*05c0*/  FFMA R3, -R7, R6, 1 ;  /* 0x3f80000007037423 */ /* 0x001fc80000000106 */
[----:B------:R-:W-:-:S04]  /*05d0*/  FFMA R3, R6, R3, R6 ;  /* 0x0000000306037223 */ /* 0x000fc80000000006 */
[----:B------:R-:W-:Y:S01]  /*05e0*/  FFMA R6, R4, R3, RZ ;  /* 0x0000000304067223 */ /* 0x000fe200000000ff */
[----:B------:R-:W-:Y:S03]  /*05f0*/  BSSY.RECONVERGENT B3, `(.L_x_2) ;  /* 0x0000008000037945 */ /* 0x000fe60003800200 */
[----:B------:R-:W-:Y:S01]  /*0600*/  FFMA R5, -R7, R6, R4 ;  /* 0x0000000607057223 */ /* 0x000fe20000000104 */
[----:B------:R-:W-:-:S03]  /*0610*/  IADD3 R19, PT, PT, R1, 0x20, RZ ;  /* 0x0000002001137810 */ /* 0x000fc60007ffe0ff */
[----:B------:R-:W-:Y:S01]  /*0620*/  FFMA R3, R3, R5, R6 ;  /* 0x0000000503037223 */ /* 0x000fe20000000006 */
[----:B-12---:R-:W-:Y:S06]  /*0630*/  @!P0 BRA `(.L_x_3) ;  /* 0x00000000000c8947 */ /* 0x006fec0003800000 */
[----:B------:R-:W-:Y:S02]  /*0640*/  MOV R3, R7 ;  /* 0x0000000700037202 */ /* 0x000fe40000000f00 */
[----:B------:R-:W-:-:S07]  /*0650*/  MOV R28, 0x670 ;  /* 0x00000670001c7802 */ /* 0x000fce0000000f00 */
[----:B-----5:R-:W-:Y:S05]  /*0660*/  CALL.REL.NOINC `($__internal_1_$__cuda_sm3x_div_rn_noftz_f32_slowpath) ;  /* 0x0000007c00587944 */ /* 0x020fea0003c00000 */
.L_x_3:
[----:B------:R-:W-:Y:S05]  /*0670*/  BSYNC.RECONVERGENT B3 ;  /* 0x0000000000037941 */ /* 0x000fea0003800200 */
.L_x_2:
[----:B------:R-:W-:Y:S02]  /*0680*/  IMAD.MOV.U32 R5, RZ, RZ, 0x3b33710b ;  /* 0x3b33710bff057424 */ /* 0x000fe400078e00ff */
[----:B------:R-:W-:Y:S01]  /*0690*/  FMUL R4, R3, R3 ;  /* 0x0000000303047220 */ /* 0x000fe20000400000 */
[----:B------:R-:W-:Y:S01]  /*06a0*/  FADD R6, -R20, -500 ;  /* 0xc3fa000014067421 */ /* 0x000fe20000000100 */
[C---:B------:R-:W-:Y:S01]  /*06b0*/  ISETP.GE.AND P6, PT, R9.reuse, RZ, PT ;  /* 0x000000ff0900720c */ /* 0x040fe20003fc6270 */
[C---:B------:R-:W-:Y:S01]  /*06c0*/  FADD R18, |R9|.reuse, |R10| ;  /* 0x4000000a09127221 */ /* 0x040fe20000000200 */
[----:B------:R-:W-:Y:S01]  /*06d0*/  FFMA R5, R4, R5, -0.015681877732276916504 ;  /* 0xbc80774804057423 */ /* 0x000fe20000000005 */
[----:B------:R-:W-:Y:S01]  /*06e0*/  FSETP.NEU.AND P1, PT, |R9|, |R10|, PT ;  /* 0x4000000a0900720b */ /* 0x000fe20003f2d200 */
[----:B------:R-:W-:Y:S01]  /*06f0*/  BSSY.RECONVERGENT B3, `(.L_x_4) ;  /* 0x0000027000037945 */ /* 0x000fe20003800200 */
[----:B------:R-:W-:Y:S01]  /*0700*/  FSETP.GT.AND P4, PT, |R6|, |R9|, PT ;  /* 0x400000090600720b */ /* 0x000fe20003f84200 */
[----:B------:R-:W-:Y:S01]  /*0710*/  FFMA R5, R4, R5, 0.042200751602649688721 ;  /* 0x3d2cdab204057423 */ /* 0x000fe20000000005 */
[----:B------:R-:W-:-:S02]  /*0720*/  FSETP.NEU.AND P0, PT, R7, RZ, PT ;  /* 0x000000ff0700720b */ /* 0x000fc40003f0d000 */
[----:B------:R-:W-:Y:S01]  /*0730*/  FSEL R8, |R6|, |R9|, P4 ;  /* 0x4000000906087208 */ /* 0x000fe20002000200 */
[C---:B------:R-:W-:Y:S01]  /*0740*/  FFMA R5, R4.reuse, R5, -0.074792981147766113281 ;  /* 0xbd992d1004057423 */ /* 0x040fe20000000005 */
[----:B------:R-:W-:Y:S02]  /*0750*/  MOV R7, 0x4016cbe4 ;  /* 0x4016cbe400077802 */ /* 0x000fe40000000f00 */
[----:B------:R-:W0:Y:S01]  /*0760*/  MUFU.RCP R11, R8 ;  /* 0x00000008000b7308 */ /* 0x000e220000001000 */
[----:B------:R-:W-:Y:S01]  /*0770*/  FFMA R5, R4, R5, 0.10640415549278259277 ;  /* 0x3dd9ea6c04057423 */ /* 0x000fe20000000005 */
[----:B------:R-:W-:-:S03]  /*0780*/  FSEL R7, R7, 0.78539818525314331055, !P6 ;  /* 0x3f490fdb07077808 */ /* 0x000fc60007000000 */
[----:B------:R-:W-:-:S04]  /*0790*/  FFMA R5, R4, R5, -0.14207722246646881104 ;  /* 0xbe117cb104057423 */ /* 0x000fc80000000005 */
[----:B------:R-:W-:-:S04]  /*07a0*/  FFMA R5, R4, R5, 0.19993925094604492188 ;  /* 0x3e4cbce004057423 */ /* 0x000fc80000000005 */
[----:B------:R-:W-:-:S04]  /*07b0*/  FFMA R5, R4, R5, -0.33333197236061096191 ;  /* 0xbeaaaa7d04057423 */ /* 0x000fc80000000005 */
[----:B------:R-:W-:Y:S01]  /*07c0*/  FMUL R4, R4, R5 ;  /* 0x0000000504047220 */ /* 0x000fe20000400000 */
[----:B------:R-:W-:Y:S02]  /*07d0*/  HFMA2 R5, -RZ, RZ, 1.857421875, -1409 ;  /* 0x3f6ee581ff057431 */ /* 0x000fe400000001ff */
[----:B0-----:R-:W-:Y:S01]  /*07e0*/  FFMA R14, -R8, R11, 1 ;  /* 0x3f800000080e7423 */ /* 0x001fe2000000010b */
[----:B------:R-:W-:-:S04]  /*07f0*/  FFMA R4, R4, R3, R3 ;  /* 0x0000000304047223 */ /* 0x000fc80000000003 */
[C---:B------:R-:W-:Y:S01]  /*0800*/  FFMA R3, R5.reuse, 1.6832555532455444336, -R4 ;  /* 0x3fd774eb05037823 */ /* 0x040fe20000000804 */
[----:B------:R-:W-:-:S04]  /*0810*/  FSEL R5, R5, 1.8663789033889770508, P5 ;  /* 0x3feee58105057808 */ /* 0x000fc80002800000 */
[-C--:B------:R-:W-:Y:S02]  /*0820*/  FSEL R12, R3, R4.reuse, P5 ;  /* 0x00000004030c7208 */ /* 0x080fe40002800000 */
[----:B------:R-:W-:-:S05]  /*0830*/  FSEL R4, R4, -R4, P5 ;  /* 0x8000000404047208 */ /* 0x000fca0002800000 */
[----:B------:R-:W-:Y:S01]  /*0840*/  @!P6 FFMA R12, R5, 1.6832555532455444336, R4 ;  /* 0x3fd774eb050ce823 */ /* 0x000fe20000000004 */
[----:B------:R-:W-:Y:S01]  /*0850*/  FSEL R4, |R9|, |R6|, P4 ;  /* 0x4000000609047208 */ /* 0x000fe20002000200 */
[----:B------:R-:W-:Y:S01]  /*0860*/  FFMA R5, R11, R14, R11 ;  /* 0x0000000e0b057223 */ /* 0x000fe2000000000b */
[----:B------:R-:W-:Y:S02]  /*0870*/  FSEL R11, RZ, 3.1415927410125732422, P6 ;  /* 0x40490fdbff0b7808 */ /* 0x000fe40003000000 */
[----:B------:R-:W-:Y:S01]  /*0880*/  FSEL R12, R7, R12, !P1 ;  /* 0x0000000c070c7208 */ /* 0x000fe20004800000 */
[----:B------:R-:W0:Y:S01]  /*0890*/  FCHK P1, R4, R8 ;  /* 0x0000000804007302 */ /* 0x000e220000020000 */
[----:B------:R-:W-:Y:S02]  /*08a0*/  FFMA R14, R4, R5, RZ ;  /* 0x00000005040e7223 */ /* 0x000fe400000000ff */
[----:B------:R-:W-:Y:S02]  /*08b0*/  FSEL R3, R11, R12, !P0 ;  /* 0x0000000c0b037208 */ /* 0x000fe40004000000 */
[----:B------:R-:W-:Y:S01]  /*08c0*/  FSETP.NAN.AND P0, PT, R18, R18, PT ;  /* 0x000000121200720b */ /* 0x000fe20003f08000 */
[----:B------:R-:W-:Y:S01]  /*08d0*/  FFMA R12, -R8, R14, R4 ;  /* 0x0000000e080c7223 */ /* 0x000fe20000000104 */
[----:B------:R-:W-:-:S03]  /*08e0*/  LOP3.LUT R3, R3, 0x80000000, R10, 0xb8, !PT ;  /* 0x8000000003037812 */ /* 0x000fc600078eb80a */
[----:B------:R-:W-:Y:S01]  /*08f0*/  FFMA R5, R5, R12, R14 ;  /* 0x0000000c05057223 */ /* 0x000fe2000000000e */
[----:B------:R-:W-:Y:S01]  /*0900*/  FSEL R18, R18, R3, P0 ;  /* 0x0000000312127208 */ /* 0x000fe20000000000 */
[----:B0-----:R-:W-:Y:S06]  /*0910*/  @!P1 BRA `(.L_x_5) ;  /* 0x0000000000109947 */ /* 0x001fec0003800000 */
[----:B------:R-:W-:Y:S02]  /*0920*/  MOV R3, R8 ;  /* 0x0000000800037202 */ /* 0x000fe40000000f00 */
[----:B------:R-:W-:-:S07]  /*0930*/  MOV R28, 0x950 ;  /* 0x00000950001c7802 */ /* 0x000fce0000000f00 */
[----:B-----5:R-:W-:Y:S05]  /*0940*/  CALL.REL.NOINC `($__internal_1_$__cuda_sm3x_div_rn_noftz_f32_slowpath) ;  /* 0x0000007800a07944 */ /* 0x020fea0003c00000 */
[----:B------:R-:W-:-:S07]  /*0950*/  IMAD.MOV.U32 R5, RZ, RZ, R3 ;  /* 0x000000ffff057224 */ /* 0x000fce00078e0003 */
.L_x_5:
[----:B------:R-:W-:Y:S05]  /*0960*/  BSYNC.RECONVERGENT B3 ;  /* 0x0000000000037941 */ /* 0x000fea0003800200 */
.L_x_4:
[----:B------:R-:W-:Y:S02]  /*0970*/  HFMA2 R4, -RZ, RZ, 0.89990234375, 10328 ;  /* 0x3b33710bff047431 */ /* 0x000fe400000001ff */
[----:B------:R-:W-:Y:S01]  /*0980*/  FMUL R3, R5, R5 ;  /* 0x0000000505037220 */ /* 0x000fe20000400000 */
[----:B------:R-:W-:Y:S01]  /*0990*/  MOV R13, 0x3f6ee581 ;  /* 0x3f6ee581000d7802 */ /* 0x000fe20000000f00 */
[----:B------:R-:W-:Y:S01]  /*09a0*/  BSSY.RECONVERGENT B1, `(.L_x_6) ;  /* 0x0000054000017945 */ /* 0x000fe20003800200 */
[----:B------:R-:W-:Y:S02]  /*09b0*/  FSETP.NEU.AND P0, PT, R8, RZ, PT ;  /* 0x000000ff0800720b */ /* 0x000fe40003f0d000 */
[C---:B------:R-:W-:Y:S01]  /*09c0*/  FSETP.NEU.AND P1, PT, |R9|.reuse, |R6|, PT ;  /* 0x400000060900720b */ /* 0x040fe20003f2d200 */
[----:B------:R-:W-:Y:S01]  /*09d0*/  FADD R9, |R9|, |R6| ;  /* 0x4000000609097221 */ /* 0x000fe20000000200 */
[----:B------:R-:W-:-:S04]  /*09e0*/  FFMA R4, R3, R4, -0.015681877732276916504 ;  /* 0xbc80774803047423 */ /* 0x000fc80000000004 */
[----:B------:R-:W-:-:S04]  /*09f0*/  FFMA R4, R3, R4, 0.042200751602649688721 ;  /* 0x3d2cdab203047423 */ /* 0x000fc80000000004 */
[----:B------:R-:W-:-:S04]  /*0a00*/  FFMA R4, R3, R4, -0.074792981147766113281 ;  /* 0xbd992d1003047423 */ /* 0x000fc80000000004 */
[----:B------:R-:W-:-:S04]  /*0a10*/  FFMA R4, R3, R4, 0.10640415549278259277 ;  /* 0x3dd9ea6c03047423 */ /* 0x000fc80000000004 */
[----:B------:R-:W-:-:S04]  /*0a20*/  FFMA R4, R3, R4, -0.14207722246646881104 ;  /* 0xbe117cb103047423 */ /* 0x000fc80000000004 */
[----:B------:R-:W-:-:S04]  /*0a30*/  FFMA R4, R3, R4, 0.19993925094604492188 ;  /* 0x3e4cbce003047423 */ /* 0x000fc80000000004 */
[----:B------:R-:W-:-:S04]  /*0a40*/  FFMA R4, R3, R4, -0.33333197236061096191 ;  /* 0xbeaaaa7d03047423 */ /* 0x000fc80000000004 */
[----:B------:R-:W-:-:S04]  /*0a50*/  FMUL R4, R3, R4 ;  /* 0x0000000403047220 */ /* 0x000fc80000400000 */
[----:B------:R-:W-:Y:S01]  /*0a60*/  FFMA R4, R4, R5, R5 ;  /* 0x0000000504047223 */ /* 0x000fe20000000005 */
[----:B------:R-:W-:-:S03]  /*0a70*/  FSEL R5, R13, 1.8663789033889770508, P4 ;  /* 0x3feee5810d057808 */ /* 0x000fc60002000000 */
[----:B------:R-:W-:-:S05]  /*0a80*/  FFMA R3, R13, 1.6832555532455444336, -R4 ;  /* 0x3fd774eb0d037823 */ /* 0x000fca0000000804 */
[-C--:B------:R-:W-:Y:S02]  /*0a90*/  FSEL R8, R3, R4.reuse, P4 ;  /* 0x0000000403087208 */ /* 0x080fe40002000000 */
[----:B------:R-:W-:-:S05]  /*0aa0*/  FSEL R4, R4, -R4, P4 ;  /* 0x8000000404047208 */ /* 0x000fca0002000000 */
[----:B------:R-:W-:-:S05]  /*0ab0*/  @!P6 FFMA R8, R5, 1.6832555532455444336, R4 ;  /* 0x3fd774eb0508e823 */ /* 0x000fca0000000004 */
[----:B------:R-:W-:Y:S02]  /*0ac0*/  @P0 FSEL R11, R7, R8, !P1 ;  /* 0x00000008070b0208 */ /* 0x000fe40004800000 */
[----:B------:R-:W-:Y:S02]  /*0ad0*/  FSETP.NAN.AND P0, PT, R9, R9, PT ;  /* 0x000000090900720b */ /* 0x000fe40003f08000 */
[----:B------:R-:W-:-:S04]  /*0ae0*/  LOP3.LUT R6, R11, 0x80000000, R6, 0xb8, !PT ;  /* 0x800000000b067812 */ /* 0x000fc800078eb806 */
[----:B------:R-:W-:-:S05]  /*0af0*/  FSEL R17, R9, R6, P0 ;  /* 0x0000000609117208 */ /* 0x000fca0000000000 */
[----:B------:R-:W-:-:S04]  /*0b00*/  FADD R4, R18, -R17 ;  /* 0x8000001112047221 */ /* 0x000fc80000000000 */
[C---:B------:R-:W-:Y:S01]  /*0b10*/  FADD R3, |R4|.reuse, -RZ ;  /* 0x800000ff04037221 */ /* 0x040fe20000000200 */
[----:B------:R-:W-:-:S13]  /*0b20*/  FSETP.GT.AND P0, PT, |R4|, 6.2831854820251464844, PT ;  /* 0x40c90fdb0400780b */ /* 0x000fda0003f04200 */
[----:B------:R-:W-:Y:S05]  /*0b30*/  @!P0 BRA `(.L_x_7) ;  /* 0x0000000000e88947 */ /* 0x000fea0003800000 */
[----:B------:R-:W-:Y:S01]  /*0b40*/  FSETP.GEU.AND P0, PT, R3, 6.2831854820251464844, PT ;  /* 0x40c90fdb0300780b */ /* 0x000fe20003f0e000 */
[----:B------:R-:W-:-:S12]  /*0b50*/  BSSY.RECONVERGENT B2, `(.L_x_8) ;  /* 0x0000035000027945 */ /* 0x000fd80003800200 */
[----:B------:R-:W-:Y:S05]  /*0b60*/  @!P0 BRA `(.L_x_9) ;  /* 0x0000000000cc8947 */ /* 0x000fea0003800000 */
[----:B------:R-:W-:-:S13]  /*0b70*/  FSETP.GTU.AND P0, PT, R3, 52707180, PT ;  /* 0x4c490fdb0300780b */ /* 0x000fda0003f0c000 */
[----:B------:R-:W-:Y:S05]  /*0b80*/  @P0 BRA `(.L_x_10) ;  /* 0x00000000005c0947 */ /* 0x000fea0003800000 */
[----:B------:R-:W-:Y:S01]  /*0b90*/  FMUL R5, R3, 0.15915493667125701904 ;  /* 0x3e22f98303057820 */ /* 0x000fe20000400000 */
[----:B------:R-:W-:Y:S03]  /*0ba0*/  BSSY.RECONVERGENT B3, `(.L_x_11) ;  /* 0x0000013000037945 */ /* 0x000fe60003800200 */
[----:B------:R-:W0:Y:S02]  /*0bb0*/  FRND.TRUNC R6, R5 ;  /* 0x0000000500067307 */ /* 0x000e24000020d000 */
[----:B0-----:R-:W-:-:S05]  /*0bc0*/  FFMA R8, R6, -6.2831854820251464844, R3 ;  /* 0xc0c90fdb06087823 */ /* 0x001fca0000000003 */
[----:B------:R-:W-:-:S13]  /*0bd0*/  ISETP.GE.U32.AND P0, PT, R8, 0x40c90fdb, PT ;  /* 0x40c90fdb0800780c */ /* 0x000fda0003f06070 */
[----:B------:R-:W-:Y:S05]  /*0be0*/  @!P0 BRA `(.L_x_12) ;  /* 0x0000000000388947 */ /* 0x000fea0003800000 */
[----:B------:R-:W-:-:S04]  /*0bf0*/  ISETP.GE.U32.AND P0, PT, R8, -0x7fffffff, PT ;  /* 0x800000010800780c */ /* 0x000fc80003f06070 */
[----:B------:R-:W-:-:S09]  /*0c00*/  FSETP.GEU.OR P1, PT, R8, -6.2831854820251464844, !P0 ;  /* 0xc0c90fdb0800780b */ /* 0x000fd2000472e400 */
[----:B------:R-:W-:-:S04]  /*0c10*/  @P0 FADD R5, R6, -1 ;  /* 0xbf80000006050421 */ /* 0x000fc80000000000 */
[----:B------:R-:W-:-:S05]  /*0c20*/  @!P1 FADD R5, R5, -1 ;  /* 0xbf80000005059421 */ /* 0x000fca0000000000 */
[----:B------:R-:W-:Y:S01]  /*0c30*/  @P0 MOV R6, R5 ;  /* 0x0000000500060202 */ /* 0x000fe20000000f00 */
[----:B------:R-:W-:Y:S06]  /*0c40*/  @P0 BRA `(.L_x_12) ;  /* 0x0000000000200947 */ /* 0x000fec0003800000 */
[----:B------:R-:W-:Y:S01]  /*0c50*/  FSETP.GE.AND P0, PT, R8, 12.566370964050292969, PT ;  /* 0x41490fdb0800780b */ /* 0x000fe20003f06000 */
[----:B------:R-:W-:-:S12]  /*0c60*/  FADD R6, R6, 1 ;  /* 0x3f80000006067421 */ /* 0x000fd80000000000 */
[----:B------:R-:W-:-:S04]  /*0c70*/  @P0 IMAD.MOV.U32 R5, RZ, RZ, 0x40c90fdb ;  /* 0x40c90fdbff050424 */ /* 0x000fc800078e00ff */
[----:B------:R-:W-:-:S05]  /*0c80*/  @P0 FFMA R5, R5, -3, R8 ;  /* 0xc040000005050823 */ /* 0x000fca0000000008 */
[----:B------:R-:W-:Y:S01]  /*0c90*/  FSETP.GE.AND P1, PT, R5, RZ, P0 ;  /* 0x000000ff0500720b */ /* 0x000fe20000726000 */
[----:B------:R-:W-:-:S12]  /*0ca0*/  @P0 FADD R5, R6, 1 ;  /* 0x3f80000006050421 */ /* 0x000fd80000000000 */
[----:B------:R-:W-:-:S05]  /*0cb0*/  @P1 FADD R5, R5, 1 ;  /* 0x3f80000005051421 */ /* 0x000fca0000000000 */
[----:B------:R-:W-:-:S07]  /*0cc0*/  @P0 MOV R6, R5 ;  /* 0x0000000500060202 */ /* 0x000fce0000000f00 */
.L_x_12:
[----:B------:R-:W-:Y:S05]  /*0cd0*/  BSYNC.RECONVERGENT B3 ;  /* 0x0000000000037941 */ /* 0x000fea0003800200 */
.L_x_11:
[----:B------:R-:W-:Y:S01]  /*0ce0*/  FFMA R3, R6, -6.2831854820251464844, R3 ;  /* 0xc0c90fdb06037823 */ /* 0x000fe20000000003 */
[----:B------:R-:W-:Y:S06]  /*0cf0*/  BRA `(.L_x_9) ;  /* 0x0000000000687947 */ /* 0x000fec0003800000 */
.L_x_10:
[C---:B------:R-:W-:Y:S01]  /*0d00*/  LOP3.LUT R5, R3.reuse, 0x7f800000, RZ, 0xc0, !PT ;  /* 0x7f80000003057812 */ /* 0x040fe200078ec0ff */
[----:B------:R-:W-:Y:S01]  /*0d10*/  BSSY.RECONVERGENT B3, `(.L_x_13) ;  /* 0x0000016000037945 */ /* 0x000fe20003800200 */
[----:B------:R-:W-:Y:S02]  /*0d20*/  ISETP.GT.U32.AND P0, PT, R3, 0x7f7fffff, PT ;  /* 0x7f7fffff0300780c */ /* 0x000fe40003f04070 */
[----:B------:R-:W-:Y:S02]  /*0d30*/  IADD3 R6, PT, PT, R5, -0x40800000, RZ ;  /* 0xbf80000005067810 */ /* 0x000fe40007ffe0ff */
[----:B------:R-:W-:Y:S02]  /*0d40*/  LOP3.LUT R5, R3, 0x7fffff, RZ, 0xc0, !PT ;  /* 0x007fffff03057812 */ /* 0x000fe400078ec0ff */
[----:B------:R-:W-:Y:S02]  /*0d50*/  ISETP.NE.AND P1, PT, R6, RZ, PT ;  /* 0x000000ff0600720c */ /* 0x000fe40003f25270 */
[----:B------:R-:W-:-:S02]  /*0d60*/  MOV R9, 0x7fffffff ;  /* 0x7fffffff00097802 */ /* 0x000fc40000000f00 */
[----:B------:R-:W-:Y:S02]  /*0d70*/  LOP3.LUT R5, R5, 0x3f800000, RZ, 0xfc, !PT ;  /* 0x3f80000005057812 */ /* 0x000fe400078efcff */
[----:B------:R-:W-:-:S07]  /*0d80*/  FSEL R9, R9, 33554432, P0 ;  /* 0x4c00000009097808 */ /* 0x000fce0000000000 */
[----:B------:R-:W-:Y:S05]  /*0d90*/  @!P1 BRA `(.L_x_14) ;  /* 0x0000000000349947 */ /* 0x000fea0003800000 */
.L_x_15:
[----:B------:R-:W-:-:S04]  /*0da0*/  VIMNMX.U32 R3, PT, PT, R6, 0xb800000, PT ;  /* 0x0b80000006037848 */ /* 0x000fc80003fe0000 */
[C---:B------:R-:W-:Y:S01]  /*0db0*/  IADD3 R6, PT, PT, -R3.reuse, R6, RZ ;  /* 0x0000000603067210 */ /* 0x040fe20007ffe1ff */
[----:B------:R-:W-:-:S03]  /*0dc0*/  IMAD.IADD R5, R3, 0x1, R5 ;  /* 0x0000000103057824 */ /* 0x000fc600078e0205 */
[----:B------:R-:W-:Y:S01]  /*0dd0*/  ISETP.NE.AND P1, PT, R6, RZ, PT ;  /* 0x000000ff0600720c */ /* 0x000fe20003f25270 */
[----:B------:R-:W-:-:S04]  /*0de0*/  FMUL R8, R5, 0.63661974668502807617 ;  /* 0x3f22f98305087820 */ /* 0x000fc80000400000 */
[----:B------:R-:W-:-:S04]  /*0df0*/  FFMA R7, R8, -1.5707963705062866211, R5 ;  /* 0xbfc90fdb08077823 */ /* 0x000fc80000000005 */
[----:B------:R-:W-:-:S04]  /*0e00*/  FFMA R8, R7, 0.63661974668502807617, R8 ;  /* 0x3f22f98307087823 */ /* 0x000fc80000000008 */
[----:B------:R-:W-:-:S04]  /*0e10*/  FFMA R7, R8, -1.5707963705062866211, R5 ;  /* 0xbfc90fdb08077823 */ /* 0x000fc80000000005 */
[----:B------:R-:W-:-:S04]  /*0e20*/  FFMA.RZ R7, R7, 0.63661974668502807617, R8 ;  /* 0x3f22f98307077823 */ /* 0x000fc8000000c008 */
[----:B------:R-:W0:Y:S02]  /*0e30*/  FRND.TRUNC R8, R7 ;  /* 0x0000000700087307 */ /* 0x000e24000020d000 */
[----:B0-----:R-:W-:-:S05]  /*0e40*/  FFMA R5, R8, -1.5707963705062866211, R5 ;  /* 0xbfc90fdb08057823 */ /* 0x001fca0000000005 */
[----:B------:R-:W-:-:S13]  /*0e50*/  ISETP.NE.AND P0, PT, R5, RZ, PT ;  /* 0x000000ff0500720c */ /* 0x000fda0003f05270 */
[----:B------:R-:W-:Y:S05]  /*0e60*/  @P0 BRA P1, `(.L_x_15) ;  /* 0xfffffffc00cc0947 */ /* 0x000fea000083ffff */
.L_x_14:
[----:B------:R-:W-:Y:S05]  /*0e70*/  BSYNC.RECONVERGENT B3 ;  /* 0x0000000000037941 */ /* 0x000fea0003800200 */
.L_x_13:
[----:B------:R-:W-:-:S04]  /*0e80*/  FMUL R6, R5, 1.1920928955078125e-07 ;  /* 0x3400000005067820 */ /* 0x000fc80000400000 */
[----:B------:R-:W-:-:S07]  /*0e90*/  FMUL R3, R9, R6 ;  /* 0x0000000609037220 */ /* 0x000fce0000400000 */
.L_x_9:
[----:B------:R-:W-:Y:S05]  /*0ea0*/  BSYNC.RECONVERGENT B2 ;  /* 0x0000000000027941 */ /* 0x000fea0003800200 */
.L_x_8:
[C---:B------:R-:W-:Y:S02]  /*0eb0*/  FSETP.NAN.AND P0, PT, |R3|.reuse, |R3|, PT ;  /* 0x400000030300720b */ /* 0x040fe40003f08200 */
[----:B------:R-:W-:-:S04]  /*0ec0*/  LOP3.LUT R4, R3, 0x80000000, R4, 0xb8, !PT ;  /* 0x8000000003047812 */ /* 0x000fc800078eb804 */
[----:B------:R-:W-:-:S07]  /*0ed0*/  FSEL R4, R3, R4, P0 ;  /* 0x0000000403047208 */ /* 0x000fce0000000000 */
.L_x_7:
[----:B------:R-:W-:Y:S05]  /*0ee0*/  BSYNC.RECONVERGENT B1 ;  /* 0x0000000000017941 */ /* 0x000fea0003800200 */
.L_x_6:
[----:B------:R-:W-:Y:S01]  /*0ef0*/  FSETP.GT.AND P1, PT, |R4|, 3.1415927410125732422, PT ;  /* 0x40490fdb0400780b */ /* 0x000fe20003f24200 */
[----:B------:R-:W-:Y:S01]  /*0f00*/  HFMA2 R5, -RZ, RZ, 1.908203125, -45152 ;  /* 0x3fa2f983ff057431 */ /* 0x000fe200000001ff */
[----:B------:R-:W-:Y:S01]  /*0f10*/  MOV R16, 0x3f490fdb ;  /* 0x3f490fdb00107802 */ /* 0x000fe20000000f00 */
[----:B------:R-:W-:Y:S04]  /*0f20*/  BSSY.RECONVERGENT B3, `(.L_x_16) ;  /* 0x0000011000037945 */ /* 0x000fe80003800200 */
[----:B------:R-:W-:-:S06]  /*0f30*/  FFMA R16, R5, -R16, 1 ;  /* 0x3f80000005107423 */ /* 0x000fcc0000000810 */
[C---:B------:R-:W-:Y:S02]  /*0f40*/  @P1 FSETP.GEU.AND P2, PT, R4.reuse, RZ, PT ;  /* 0x000000ff0400120b */ /* 0x040fe40003f4e000 */
[----:B------:R-:W-:Y:S01]  /*0f50*/  @P1 FSETP.GT.AND P0, PT, R4, RZ, PT ;  /* 0x000000ff0400120b */ /* 0x000fe20003f04000 */
[----:B------:R-:W-:Y:S01]  /*0f60*/  FFMA R16, R16, R5, 1.2732394933700561523 ;  /* 0x3fa2f98310107423 */ /* 0x000fe20000000005 */
[----:B------:R-:W-:-:S04]  /*0f70*/  @P1 FSEL R3, RZ, -6.2831854820251464844, P2 ;  /* 0xc0c90fdbff031808 */ /* 0x000fc80001000000 */
[----:B------:R-:W-:-:S05]  /*0f80*/  @P1 FSEL R3, R3, 6.2831854820251464844, !P0 ;  /* 0x40c90fdb03031808 */ /* 0x000fca0004000000 */
[----:B------:R-:W-:-:S04]  /*0f90*/  @P1 FADD R4, R4, -R3 ;  /* 0x8000000304041221 */ /* 0x000fc80000000000 */
[----:B------:R-:W0:Y:S01]  /*0fa0*/  FCHK P0, R4, 0.78539818525314331055 ;  /* 0x3f490fdb04007902 */ /* 0x000e220000000000 */
[----:B------:R-:W-:-:S04]  /*0fb0*/  FFMA R3, R16, R4, RZ ;  /* 0x0000000410037223 */ /* 0x000fc800000000ff */
[----:B------:R-:W-:-:S04]  /*0fc0*/  FFMA R6, R3, -0.78539818525314331055, R4 ;  /* 0xbf490fdb03067823 */ /* 0x000fc80000000004 */
[----:B------:R-:W-:Y:S01]  /*0fd0*/  FFMA R16, R16, R6, R3 ;  /* 0x0000000610107223 */ /* 0x000fe20000000003 */
[----:B0-----:R-:W-:Y:S06]  /*0fe0*/  @!P0 BRA `(.L_x_17) ;  /* 0x0000000000108947 */ /* 0x001fec0003800000 */
[----:B------:R-:W-:Y:S01]  /*0ff0*/  IMAD.MOV.U32 R3, RZ, RZ, 0x3f490fdb ;  /* 0x3f490fdbff037424 */ /* 0x000fe200078e00ff */
[----:B------:R-:W-:-:S07]  /*1000*/  MOV R28, 0x1020 ;  /* 0x00001020001c7802 */ /* 0x000fce0000000f00 */
[----:B-----5:R-:W-:Y:S05]  /*1010*/  CALL.REL.NOINC `($__internal_1_$__cuda_sm3x_div_rn_noftz_f32_slowpath) ;  /* 0x0000007000ec7944 */ /* 0x020fea0003c00000 */
[----:B------:R-:W-:-:S07]  /*1020*/  MOV R16, R3 ;  /* 0x0000000300107202 */ /* 0x000fce0000000f00 */
.L_x_17:
[----:B------:R-:W-:Y:S05]  /*1030*/  BSYNC.RECONVERGENT B3 ;  /* 0x0000000000037941 */ /* 0x000fea0003800200 */
.L_x_16:
[----:B------:R-:W0:Y:S01]  /*1040*/  LDCU UR4, c[0x0][0x388] ;  /* 0x00007100ff0477ac */ /* 0x000e220008000800 */
[----:B------:R-:W-:Y:S01]  /*1050*/  HFMA2 R15, -RZ, RZ, 0, 0 ;  /* 0x00000000ff0f7431 */ /* 0x000fe200000001ff */
[----:B0-----:R-:W-:-:S09]  /*1060*/  UISETP.GE.AND UP0, UPT, UR4, 0x1, UPT ;  /* 0x000000010400788c */ /* 0x001fd2000bf06270 */
[----:B------:R-:W-:Y:S05]  /*1070*/  BRA.U !UP0, `(.L_x_18) ;  /* 0x0000002908bc7547 */ /* 0x000fea000b800000 */
[--C-:B-----5:R-:W-:Y:S01]  /*1080*/  FADD R4, R24, -R20.reuse ;  /* 0x8000001418047221 */ /* 0x120fe20000000000 */
[C-C-:B------:R-:W-:Y:S01]  /*1090*/  FADD R3, R25.reuse, -R21.reuse ;  /* 0x8000001519037221 */ /* 0x140fe20000000000 */
[----:B------:R-:W-:Y:S01]  /*10a0*/  FADD R14, -R25, R21 ;  /* 0x00000015190e7221 */ /* 0x000fe20000000100 */
[----:B------:R-:W-:Y:S02]  /*10b0*/  IMAD.MOV.U32 R10, RZ, RZ, 0x3f490fdb ;  /* 0x3f490fdbff0a7424 */ /* 0x000fe400078e00ff */
[----:B------:R-:W-:Y:S01]  /*10c0*/  FMUL R4, R4, R4 ;  /* 0x0000000404047220 */ /* 0x000fe20000400000 */
[----:B------:R-:W-:Y:S01]  /*10d0*/  FADD R13, -R24, R20 ;  /* 0x00000014180d7221 */ /* 0x000fe20000000100 */
[----:B------:R-:W-:Y:S01]  /*10e0*/  BSSY.RECONVERGENT B1, `(.L_x_19) ;  /* 0x0000015000017945 */ /* 0x000fe20003800200 */
[C---:B------:R-:W-:Y:S01]  /*10f0*/  ISETP.GE.AND P1, PT, R14.reuse, RZ, PT ;  /* 0x000000ff0e00720c */ /* 0x040fe20003f26270 */
[----:B------:R-:W-:Y:S01]  /*1100*/  FFMA R3, R3, R3, R4 ;  /* 0x0000000303037223 */ /* 0x000fe20000000004 */
[----:B------:R-:W-:Y:S01]  /*1110*/  MOV R15, RZ ;  /* 0x000000ff000f7202 */ /* 0x000fe20000000f00 */
[----:B------:R-:W-:Y:S01]  /*1120*/  FADD R11, |R14|, |R13| ;  /* 0x4000000d0e0b7221 */ /* 0x000fe20000000200 */
[----:B------:R-:W-:Y:S01]  /*1130*/  MOV R12, RZ ;  /* 0x000000ff000c7202 */ /* 0x000fe20000000f00 */
[----:B------:R0:W1:Y:S01]  /*1140*/  MUFU.RSQ R4, R3 ;  /* 0x0000000300047308 */ /* 0x0000620000001400 */
[----:B------:R-:W-:-:S02]  /*1150*/  IADD3 R5, PT, PT, R3, -0xd000000, RZ ;  /* 0xf300000003057810 */ /* 0x000fc40007ffe0ff */
[----:B------:R-:W-:Y:S02]  /*1160*/  P2R R6, PR, RZ, 0x2 ;  /* 0x00000002ff067803 */ /* 0x000fe40000000000 */
[----:B------:R-:W-:Y:S02]  /*1170*/  ISETP.GT.U32.AND P0, PT, R5, 0x727fffff, PT ;  /* 0x727fffff0500780c */ /* 0x000fe40003f04070 */
[----:B------:R-:W-:Y:S02]  /*1180*/  FSEL R10, R10, 2.3561944961547851562, P1 ;  /* 0x4016cbe40a0a7808 */ /* 0x000fe40000800000 */
[----:B------:R-:W-:-:S09]  /*1190*/  FSEL R9, RZ, 3.1415927410125732422, P1 ;  /* 0x40490fdbff097808 */ /* 0x000fd20000800000 */
[----:B01----:R-:W-:Y:S05]  /*11a0*/  @!P0 BRA `(.L_x_20) ;  /* 0x0000000000108947 */ /* 0x003fea0003800000 */
[----:B------:R-:W-:-:S07]  /*11b0*/  MOV R28, 0x11d0 ;  /* 0x000011d0001c7802 */ /* 0x000fce0000000f00 */
[----:B------:R-:W-:Y:S05]  /*11c0*/  CALL.REL.NOINC `($__internal_0_$__cuda_sm20_sqrt_rn_f32_slowpath) ;  /* 0x00000070002c7944 */ /* 0x000fea0003c00000 */
[----:B------:R-:W-:Y:S01]  /*11d0*/  MOV R8, R32 ;  /* 0x0000002000087202 */ /* 0x000fe20000000f00 */
[----:B------:R-:W-:Y:S06]  /*11e0*/  BRA `(.L_x_21) ;  /* 0x0000000000107947 */ /* 0x000fec0003800000 */
.L_x_20:
[----:B------:R-:W-:Y:S01]  /*11f0*/  FMUL.FTZ R8, R3, R4 ;  /* 0x0000000403087220 */ /* 0x000fe20000410000 */
[----:B------:R-:W-:-:S03]  /*1200*/  FMUL.FTZ R4, R4, 0.5 ;  /* 0x3f00000004047820 */ /* 0x000fc60000410000 */
[----:B------:R-:W-:-:S04]  /*1210*/  FFMA R3, -R8, R8, R3 ;  /* 0x0000000808037223 */ /* 0x000fc80000000103 */
[----:B------:R-:W-:-:S07]  /*1220*/  FFMA R8, R3, R4, R8 ;  /* 0x0000000403087223 */ /* 0x000fce0000000008 */
.L_x_21:
[----:B------:R-:W-:Y:S05]  /*1230*/  BSYNC.RECONVERGENT B1 ;  /* 0x0000000000017941 */ /* 0x000fea0003800200 */
.L_x_19:
[----:B------:R-:W-:-:S06]  /*1240*/  IMAD R22, R12, 0x8, R1 ;  /* 0x000000080c167824 */ /* 0x000fcc00078e0201 */
[----:B------:R-:W2:Y:S02]  /*1250*/  LDL.64 R22, [R22] ;  /* 0x0000000016167983 */ /* 0x000ea40000100a00 */
[----:B--2---:R-:W-:Y:S01]  /*1260*/  FADD R4, -R24, R23 ;  /* 0x0000001718047221 */ /* 0x004fe20000000100 */
[----:B------:R-:W-:-:S03]  /*1270*/  FADD R3, -R25, R22 ;  /* 0x0000001619037221 */ /* 0x000fc60000000100 */
[----:B------:R-:W-:-:S04]  /*1280*/  FMUL R4, R4, R4 ;  /* 0x0000000404047220 */ /* 0x000fc80000400000 */
[----:B------:R-:W-:-:S04]  /*1290*/  FFMA R4, R3, R3, R4 ;  /* 0x0000000303047223 */ /* 0x000fc80000000004 */
[----:B------:R0:W1:Y:S01]  /*12a0*/  MUFU.RSQ R5, R4 ;  /* 0x0000000400057308 */ /* 0x0000620000001400 */
[----:B------:R-:W-:-:S04]  /*12b0*/  IADD3 R3, PT, PT, R4, -0xd000000, RZ ;  /* 0xf300000004037810 */ /* 0x000fc80007ffe0ff */
[----:B------:R-:W-:-:S13]  /*12c0*/  ISETP.GT.U32.AND P0, PT, R3, 0x727fffff, PT ;  /* 0x727fffff0300780c */ /* 0x000fda0003f04070 */
[----:B01----:R-:W-:Y:S05]  /*12d0*/  @!P0 BRA `(.L_x_22) ;  /* 0x00000000001c8947 */ /* 0x003fea0003800000 */
[----:B------:R-:W-:Y:S01]  /*12e0*/  BSSY.RECONVERGENT B1, `(.L_x_23) ;  /* 0x0000004000017945 */ /* 0x000fe20003800200 */
[----:B------:R-:W-:Y:S02]  /*12f0*/  MOV R3, R4 ;  /* 0x0000000400037202 */ /* 0x000fe40000000f00 */
[----:B------:R-:W-:-:S07]  /*1300*/  MOV R28, 0x1320 ;  /* 0x00001320001c7802 */ /* 0x000fce0000000f00 */
[----:B------:R-:W-:Y:S05]  /*1310*/  CALL.REL.NOINC `($__internal_0_$__cuda_sm20_sqrt_rn_f32_slowpath) ;  /* 0x0000006c00d87944 */ /* 0x000fea0003c00000 */
[----:B------:R-:W-:Y:S05]  /*1320*/  BSYNC.RECONVERGENT B1 ;  /* 0x0000000000017941 */ /* 0x000fea0003800200 */
.L_x_23:
[----:B------:R-:W-:Y:S01]  /*1330*/  MOV R7, R32 ;  /* 0x0000002000077202 */ /* 0x000fe20000000f00 */
[----:B------:R-:W-:Y:S06]  /*1340*/  BRA `(.L_x_24) ;  /* 0x0000000000107947 */ /* 0x000fec0003800000 */
.L_x_22:
[----:B------:R-:W-:Y:S01]  /*1350*/  FMUL.FTZ R7, R4, R5 ;  /* 0x0000000504077220 */ /* 0x000fe20000410000 */
[----:B------:R-:W-:-:S03]  /*1360*/  FMUL.FTZ R3, R5, 0.5 ;  /* 0x3f00000005037820 */ /* 0x000fc60000410000 */
[----:B------:R-:W-:-:S04]  /*1370*/  FFMA R4, -R7, R7, R4 ;  /* 0x0000000707047223 */ /* 0x000fc80000000104 */
[----:B------:R-:W-:-:S07]  /*1380*/  FFMA R7, R4, R3, R7 ;  /* 0x0000000304077223 */ /* 0x000fce0000000007 */
.L_x_24:
[----:B------:R-:W-:Y:S01]  /*1390*/  FSETP.GT.AND P0, PT, R7, 100, PT ;  /* 0x42c800000700780b */ /* 0x000fe20003f04000 */
[----:B------:R-:W-:-:S12]  /*13a0*/  BSSY.RECONVERGENT B3, `(.L_x_25) ;  /* 0x000021b000037945 */ /* 0x000fd80003800200 */
[----:B------:R-:W-:Y:S05]  /*13b0*/  @!P0 BRA `(.L_x_26) ;  /* 0x0000002000648947 */ /* 0x000fea0003800000 */
[----:B------:R-:W-:-:S13]  /*13c0*/  FSETP.GTU.AND P0, PT, R7, R8, PT ;  /* 0x000000080700720b */ /* 0x000fda0003f0c000 */
[----:B------:R-:W-:Y:S05]  /*13d0*/  @P0 BRA `(.L_x_27) ;  /* 0x0000001800d00947 */ /* 0x000fea0003800000 */
[----:B------:R-:W-:Y:S01]  /*13e0*/  FADD R4, R24, -R23 ;  /* 0x8000001718047221 */ /* 0x000fe20000000000 */
[----:B------:R-:W-:Y:S01]  /*13f0*/  FADD R3, R25, -R22 ;  /* 0x8000001619037221 */ /* 0x000fe20000000000 */
[----:B------:R-:W-:Y:S01]  /*1400*/  HFMA2 R36, -RZ, RZ, 0, 0 ;  /* 0x00000000ff247431 */ /* 0x000fe200000001ff */
[----:B------:R-:W-:Y:S01]  /*1410*/  MOV R33, RZ ;  /* 0x000000ff00217202 */ /* 0x000fe20000000f00 */
[----:B------:R-:W-:-:S04]  /*1420*/  FMUL R4, R4, R4 ;  /* 0x0000000404047220 */ /* 0x000fc80000400000 */
[----:B------:R-:W-:-:S04]  /*1430*/  FFMA R3, R3, R3, R4 ;  /* 0x0000000303037223 */ /* 0x000fc80000000004 */
[----:B------:R-:W-:Y:S01]  /*1440*/  VIADD R5, R3, 0xf3000000 ;  /* 0xf300000003057836 */ /* 0x000fe20000000000 */
[----:B------:R0:W1:Y:S04]  /*1450*/  MUFU.RSQ R4, R3 ;  /* 0x0000000300047308 */ /* 0x0000680000001400 */
[----:B------:R-:W-:-:S13]  /*1460*/  ISETP.GT.U32.AND P0, PT, R5, 0x727fffff, PT ;  /* 0x727fffff0500780c */ /* 0x000fda0003f04070 */
[----:B01----:R-:W-:Y:S05]  /*1470*/  @!P0 BRA `(.L_x_28) ;  /* 0x0000000000148947 */ /* 0x003fea0003800000 */
[----:B------:R-:W-:Y:S01]  /*1480*/  BSSY.RECONVERGENT B1, `(.L_x_29) ;  /* 0x0000003000017945 */ /* 0x000fe20003800200 */
[----:B------:R-:W-:-:S07]  /*1490*/  MOV R28, 0x14b0 ;  /* 0x000014b0001c7802 */ /* 0x000fce0000000f00 */
[----:B------:R-:W-:Y:S05]  /*14a0*/  CALL.REL.NOINC `($__internal_0_$__cuda_sm20_sqrt_rn_f32_slowpath) ;  /* 0x0000006c00747944 */ /* 0x000fea0003c00000 */
[----:B------:R-:W-:Y:S05]  /*14b0*/  BSYNC.RECONVERGENT B1 ;  /* 0x0000000000017941 */ /* 0x000fea0003800200 */
.L_x_29:
[----:B------:R-:W-:Y:S05]  /*14c0*/  BRA `(.L_x_30) ;  /* 0x0000000000107947 */ /* 0x000fea0003800000 */
.L_x_28:
[----:B------:R-:W-:Y:S01]  /*14d0*/  FMUL.FTZ R32, R3, R4 ;  /* 0x0000000403207220 */ /* 0x000fe20000410000 */
[----:B------:R-:W-:-:S03]  /*14e0*/  FMUL.FTZ R4, R4, 0.5 ;  /* 0x3f00000004047820 */ /* 0x000fc60000410000 */
[----:B------:R-:W-:-:S04]  /*14f0*/  FFMA R3, -R32, R32, R3 ;  /* 0x0000002020037223 */ /* 0x000fc80000000103 */
[----:B------:R-:W-:-:S07]  /*1500*/  FFMA R32, R3, R4, R32 ;  /* 0x0000000403207223 */ /* 0x000fce0000000020 */
.L_x_30:
[----:B------:R-:W-:Y:S01]  /*1510*/  FSETP.GEU.AND P0, PT, R32, 100, PT ;  /* 0x42c800002000780b */ /* 0x000fe20003f0e000 */
[----:B------:R-:W-:Y:S01]  /*1520*/  BSSY.RECONVERGENT B4, `(.L_x_31) ;  /* 0x0000084000047945 */ /* 0x000fe20003800200 */
[----:B------:R-:W-:Y:S02]  /*1530*/  HFMA2 R34, -RZ, RZ, 0, 0 ;  /* 0x00000000ff227431 */ /* 0x000fe400000001ff */
[----:B------:R-:W-:-:S09]  /*1540*/  IMAD.MOV.U32 R7, RZ, RZ, RZ ;  /* 0x000000ffff077224 */ /* 0x000fd200078e00ff */
[----:B------:R-:W-:Y:S05]  /*1550*/  @!P0 BRA `(.L_x_32) ;  /* 0x0000000800008947 */ /* 0x000fea0003800000 */
[----:B------:R-:W-:Y:S02]  /*1560*/  FSETP.NEU.AND P0, PT, R32, 100, PT ;  /* 0x42c800002000780b */ /* 0x000fe40003f0d000 */
[----:B------:R-:W-:Y:S02]  /*1570*/  MOV R34, R25 ;  /* 0x0000001900227202 */ /* 0x000fe40000000f00 */
[----:B------:R-:W-:-:S09]  /*1580*/  MOV R7, R24 ;  /* 0x0000001800077202 */ /* 0x000fd20000000f00 */
[----:B------:R-:W-:Y:S05]  /*1590*/  @!P0 BRA `(.L_x_32) ;  /* 0x0000000400f08947 */ /* 0x000fea0003800000 */
[----:B------:R-:W-:Y:S01]  /*15a0*/  FADD R36, R24, R23 ;  /* 0x0000001718247221 */ /* 0x000fe20000000000 */
[----:B------:R-:W-:-:S03]  /*15b0*/  FADD R37, R25, R22 ;  /* 0x0000001619257221 */ /* 0x000fc60000000000 */
[----:B------:R-:W-:Y:S01]  /*15c0*/  FFMA R4, R36, -0.5, R23 ;  /* 0xbf00000024047823 */ /* 0x000fe20000000017 */
[----:B------:R-:W-:-:S03]  /*15d0*/  FFMA R3, R37, -0.5, R22 ;  /* 0xbf00000025037823 */ /* 0x000fc60000000016 */
[----:B------:R-:W-:-:S04]  /*15e0*/  FMUL R4, R4, R4 ;  /* 0x0000000404047220 */ /* 0x000fc80000400000 */
[----:B------:R-:W-:-:S04]  /*15f0*/  FFMA R28, R3, R3, R4 ;  /* 0x00000003031c7223 */ /* 0x000fc80000000004 */
[----:B------:R0:W1:Y:S01]  /*1600*/  MUFU.RSQ R3, R28 ;  /* 0x0000001c00037308 */ /* 0x0000620000001400 */
[----:B------:R-:W-:-:S04]  /*1610*/  IADD3 R4, PT, PT, R28, -0xd000000, RZ ;  /* 0xf30000001c047810 */ /* 0x000fc80007ffe0ff */
[----:B------:R-:W-:Y:S01]  /*1620*/  ISETP.GT.U32.AND P0, PT, R4, 0x727fffff, PT ;  /* 0x727fffff0400780c */ /* 0x000fe20003f04070 */
[----:B------:R-:W-:-:S12]  /*1630*/  FMUL R4, R32, 0.5 ;  /* 0x3f00000020047820 */ /* 0x000fd80000400000 */
[----:B01----:R-:W-:Y:S05]  /*1640*/  @!P0 BRA `(.L_x_33) ;  /* 0x00000000001c8947 */ /* 0x003fea0003800000 */
[----:B------:R-:W-:Y:S01]  /*1650*/  BSSY.RECONVERGENT B1, `(.L_x_34) ;  /* 0x0000004000017945 */ /* 0x000fe20003800200 */
[----:B------:R-:W-:Y:S01]  /*1660*/  IMAD.MOV.U32 R3, RZ, RZ, R28 ;  /* 0x000000ffff037224 */ /* 0x000fe200078e001c */
[----:B------:R-:W-:-:S07]  /*1670*/  MOV R28, 0x1690 ;  /* 0x00001690001c7802 */ /* 0x000fce0000000f00 */
[----:B------:R-:W-:Y:S05]  /*1680*/  CALL.REL.NOINC `($__internal_0_$__cuda_sm20_sqrt_rn_f32_slowpath) ;  /* 0x0000006800fc7944 */ /* 0x000fea0003c00000 */
[----:B------:R-:W-:Y:S05]  /*1690*/  BSYNC.RECONVERGENT B1 ;  /* 0x0000000000017941 */ /* 0x000fea0003800200 */
.L_x_34:
[----:B------:R-:W-:Y:S01]  /*16a0*/  MOV R7, R32 ;  /* 0x0000002000077202 */ /* 0x000fe20000000f00 */
[----:B------:R-:W-:Y:S06]  /*16b0*/  BRA `(.L_x_35) ;  /* 0x0000000000107947 */ /* 0x000fec0003800000 */
.L_x_33:
[----:B------:R-:W-:Y:S01]  /*16c0*/  FMUL.FTZ R7, R28, R3 ;  /* 0x000000031c077220 */ /* 0x000fe20000410000 */
[----:B------:R-:W-:-:S03]  /*16d0*/  FMUL.FTZ R3, R3, 0.5 ;  /* 0x3f00000003037820 */ /* 0x000fc60000410000 */
[----:B------:R-:W-:-:S04]  /*16e0*/  FFMA R28, -R7, R7, R28 ;  /* 0x00000007071c7223 */ /* 0x000fc8000000011c */
[----:B------:R-:W-:-:S07]  /*16f0*/  FFMA R7, R28, R3, R7 ;  /* 0x000000031c077223 */ /* 0x000fce0000000007 */
.L_x_35:
[C---:B------:R-:W-:Y:S01]  /*1700*/  FADD R5, R7.reuse, R7 ;  /* 0x0000000707057221 */ /* 0x040fe20000000000 */
[----:B------:R-:W-:Y:S01]  /*1710*/  FFMA R4, -R4, R4, 10000 ;  /* 0x461c400004047423 */ /* 0x000fe20000000104 */
[----:B------:R-:W-:Y:S02]  /*1720*/  BSSY.RECONVERGENT B5, `(.L_x_36) ;  /* 0x000000e000057945 */ /* 0x000fe40003800200 */
[----:B------:R-:W0:Y:S01]  /*1730*/  MUFU.RCP R3, R5 ;  /* 0x0000000500037308 */ /* 0x000e220000001000 */
[----:B------:R-:W-:-:S07]  /*1740*/  FFMA R4, R7, R7, R4 ;  /* 0x0000000707047223 */ /* 0x000fce0000000004 */
[----:B------:R-:W1:Y:S01]  /*1750*/  FCHK P0, R4, R5 ;  /* 0x0000000504007302 */ /* 0x000e620000000000 */
[----:B0-----:R-:W-:-:S04]  /*1760*/  FFMA R28, -R5, R3, 1 ;  /* 0x3f800000051c7423 */ /* 0x001fc80000000103 */
[----:B------:R-:W-:-:S04]  /*1770*/  FFMA R3, R3, R28, R3 ;  /* 0x0000001c03037223 */ /* 0x000fc80000000003 */
[----:B------:R-:W-:-:S04]  /*1780*/  FFMA R28, R4, R3, RZ ;  /* 0x00000003041c7223 */ /* 0x000fc800000000ff */
[----:B------:R-:W-:-:S04]  /*1790*/  FFMA R35, -R5, R28, R4 ;  /* 0x0000001c05237223 */ /* 0x000fc80000000104 */
[----:B------:R-:W-:Y:S01]  /*17a0*/  FFMA R35, R3, R35, R28 ;  /* 0x0000002303237223 */ /* 0x000fe2000000001c */
[----:B-1----:R-:W-:Y:S06]  /*17b0*/  @!P0 BRA `(.L_x_37) ;  /* 0x0000000000108947 */ /* 0x002fec0003800000 */
[----:B------:R-:W-:Y:S02]  /*17c0*/  MOV R3, R5 ;  /* 0x0000000500037202 */ /* 0x000fe40000000f00 */
[----:B------:R-:W-:-:S07]  /*17d0*/  MOV R28, 0x17f0 ;  /* 0x000017f0001c7802 */ /* 0x000fce0000000f00 */
[----:B------:R-:W-:Y:S05]  /*17e0*/  CALL.REL.NOINC `($__internal_1_$__cuda_sm3x_div_rn_noftz_f32_slowpath) ;  /* 0x0000006800f87944 */ /* 0x000fea0003c00000 */
[----:B------:R-:W-:-:S07]  /*17f0*/  MOV R35, R3 ;  /* 0x0000000300237202 */ /* 0x000fce0000000f00 */
.L_x_37:
[----:B------:R-:W-:Y:S05]  /*1800*/  BSYNC.RECONVERGENT B5 ;  /* 0x0000000000057941 */ /* 0x000fea0003800200 */
.L_x_36:
[----:B------:R-:W-:Y:S01]  /*1810*/  FFMA R4, -R35, R35, 10000 ;  /* 0x461c400023047423 */ /* 0x000fe20000000123 */
[----:B------:R-:W-:Y:S03]  /*1820*/  BSSY.RECONVERGENT B1, `(.L_x_38) ;  /* 0x000000e000017945 */ /* 0x000fe60003800200 */
[----:B------:R-:W-:Y:S01]  /*1830*/  VIADD R5, R4, 0xf3000000 ;  /* 0xf300000004057836 */ /* 0x000fe20000000000 */
[----:B------:R0:W1:Y:S04]  /*1840*/  MUFU.RSQ R3, R4 ;  /* 0x0000000400037308 */ /* 0x0000680000001400 */
[----:B------:R-:W-:-:S13]  /*1850*/  ISETP.GT.U32.AND P0, PT, R5, 0x727fffff, PT ;  /* 0x727fffff0500780c */ /* 0x000fda0003f04070 */
[----:B01----:R-:W-:Y:S05]  /*1860*/  @!P0 BRA `(.L_x_39) ;  /* 0x0000000000148947 */ /* 0x003fea0003800000 */
[----:B------:R-:W-:Y:S02]  /*1870*/  MOV R3, R4 ;  /* 0x0000000400037202 */ /* 0x000fe40000000f00 */
[----:B------:R-:W-:-:S07]  /*1880*/  MOV R28, 0x18a0 ;  /* 0x000018a0001c7802 */ /* 0x000fce0000000f00 */
[----:B------:R-:W-:Y:S05]  /*1890*/  CALL.REL.NOINC `($__internal_0_$__cuda_sm20_sqrt_rn_f32_slowpath) ;  /* 0x0000006800787944 */ /* 0x000fea0003c00000 */
[----:B------:R-:W-:Y:S01]  /*18a0*/  MOV R33, R32 ;  /* 0x0000002000217202 */ /* 0x000fe20000000f00 */
[----:B------:R-:W-:Y:S06]  /*18b0*/  BRA `(.L_x_40) ;  /* 0x0000000000107947 */ /* 0x000fec0003800000 */
.L_x_39:
[----:B------:R-:W-:Y:S01]  /*18c0*/  FMUL.FTZ R33, R4, R3 ;  /* 0x0000000304217220 */ /* 0x000fe20000410000 */
[----:B------:R-:W-:-:S03]  /*18d0*/  FMUL.FTZ R3, R3, 0.5 ;  /* 0x3f00000003037820 */ /* 0x000fc60000410000 */
[----:B------:R-:W-:-:S04]  /*18e0*/  FFMA R4, -R33, R33, R4 ;  /* 0x0000002121047223 */ /* 0x000fc80000000104 */
[----:B------:R-:W-:-:S07]  /*18f0*/  FFMA R33, R4, R3, R33 ;  /* 0x0000000304217223 */ /* 0x000fce0000000021 */
.L_x_40:
[----:B------:R-:W-:Y:S05]  /*1900*/  BSYNC.RECONVERGENT B1 ;  /* 0x0000000000017941 */ /* 0x000fea0003800200 */
.L_x_38:
[----:B------:R-:W0:Y:S01]  /*1910*/  MUFU.RCP R28, R7 ;  /* 0x00000007001c7308 */ /* 0x000e220000001000 */
[----:B------:R-:W-:Y:S01]  /*1920*/  FFMA R34, R37, 0.5, -R22 ;  /* 0x3f00000025227823 */ /* 0x000fe20000000816 */
[----:B------:R-:W-:Y:S03]  /*1930*/  BSSY.RECONVERGENT B5, `(.L_x_41) ;  /* 0x000000d000057945 */ /* 0x000fe60003800200 */
[----:B------:R-:W-:-:S04]  /*1940*/  FMUL R4, R34, R35 ;  /* 0x0000002322047220 */ /* 0x000fc80000400000 */
[----:B------:R-:W1:Y:S01]  /*1950*/  FCHK P0, R4, R7 ;  /* 0x0000000704007302 */ /* 0x000e620000000000 */
[----:B0-----:R-:W-:-:S04]  /*1960*/  FFMA R3, R28, -R7, 1 ;  /* 0x3f8000001c037423 */ /* 0x001fc80000000807 */
[----:B------:R-:W-:-:S04]  /*1970*/  FFMA R3, R28, R3, R28 ;  /* 0x000000031c037223 */ /* 0x000fc8000000001c */
[----:B------:R-:W-:-:S04]  /*1980*/  FFMA R28, R4, R3, RZ ;  /* 0x00000003041c7223 */ /* 0x000fc800000000ff */
[----:B------:R-:W-:-:S04]  /*1990*/  FFMA R5, R28, -R7, R4 ;  /* 0x800000071c057223 */ /* 0x000fc80000000004 */
[----:B------:R-:W-:Y:S01]  /*19a0*/  FFMA R5, R3, R5, R28 ;  /* 0x0000000503057223 */ /* 0x000fe2000000001c */
[----:B-1----:R-:W-:Y:S06]  /*19b0*/  @!P0 BRA `(.L_x_42) ;  /* 0x0000000000108947 */ /* 0x002fec0003800000 */
[----:B------:R-:W-:Y:S02]  /*19c0*/  MOV R3, R7 ;  /* 0x0000000700037202 */ /* 0x000fe40000000f00 */
[----:B------:R-:W-:-:S07]  /*19d0*/  MOV R28, 0x19f0 ;  /* 0x000019f0001c7802 */ /* 0x000fce0000000f00 */
[----:B------:R-:W-:Y:S05]  /*19e0*/  CALL.REL.NOINC `($__internal_1_$__cuda_sm3x_div_rn_noftz_f32_slowpath) ;  /* 0x0000006800787944 */ /* 0x000fea0003c00000 */
[----:B------:R-:W-:-:S07]  /*19f0*/  IMAD.MOV.U32 R5, RZ, RZ, R3 ;  /* 0x000000ffff057224 */ /* 0x000fce00078e0003 */
.L_x_42:
[----:B------:R-:W-:Y:S05]  /*1a00*/  BSYNC.RECONVERGENT B5 ;  /* 0x0000000000057941 */ /* 0x000fea0003800200 */
.L_x_41:
[----:B------:R-:W0:Y:S01]  /*1a10*/  MUFU.RCP R4, R7 ;  /* 0x0000000700047308 */ /* 0x000e220000001000 */
[----:B------:R-:W-:Y:S01]  /*1a20*/  FFMA R36, R36, 0.5, -R23 ;  /* 0x3f00000024247823 */ /* 0x000fe20000000817 */
[----:B------:R-:W-:Y:S01]  /*1a30*/  BSSY.RECONVERGENT B5, `(.L_x_43) ;  /* 0x000000e000057945 */ /* 0x000fe20003800200 */
[----:B------:R-:W-:Y:S02]  /*1a40*/  FADD R22, R22, R5 ;  /* 0x0000000516167221 */ /* 0x000fe40000000000 */
        /* <DEDUP_REMOVED lines=9> */
[----:B------:R-:W-:Y:S02]  /*1ae0*/  MOV R3, R7 ;  /* 0x0000000700037202 */ /* 0x000fe40000000f00 */
[----:B------:R-:W-:-:S07]  /*1af0*/  MOV R28, 0x1b10 ;  /* 0x00001b10001c7802 */ /* 0x000fce0000000f00 */
[----:B------:R-:W-:Y:S05]  /*1b00*/  CALL.REL.NOINC `($__internal_1_$__cuda_sm3x_div_rn_noftz_f32_slowpath) ;  /* 0x0000006800307944 */ /* 0x000fea0003c00000 */
.L_x_44:
[----:B------:R-:W-:Y:S05]  /*1b10*/  BSYNC.RECONVERGENT B5 ;  /* 0x0000000000057941 */ /* 0x000fea0003800200 */
.L_x_43:
[----:B------:R-:W0:Y:S01]  /*1b20*/  MUFU.RCP R4, R7 ;  /* 0x0000000700047308 */ /* 0x000e220000001000 */
[----:B------:R-:W-:Y:S01]  /*1b30*/  FMUL R36, R36, R33 ;  /* 0x0000002124247220 */ /* 0x000fe20000400000 */
[----:B------:R-:W-:Y:S01]  /*1b40*/  BSSY.RECONVERGENT B5, `(.L_x_45) ;  /* 0x000000e000057945 */ /* 0x000fe20003800200 */
[----:B------:R-:W-:-:S05]  /*1b50*/  FADD R23, R23, R3 ;  /* 0x0000000317177221 */ /* 0x000fca0000000000 */
        /* <DEDUP_REMOVED lines=11> */
[----:B------:R-:W-:-:S07]  /*1c10*/  IMAD.MOV.U32 R35, RZ, RZ, R3 ;  /* 0x000000ffff237224 */ /* 0x000fce00078e0003 */
.L_x_46:
[----:B------:R-:W-:Y:S05]  /*1c20*/  BSYNC.RECONVERGENT B5 ;  /* 0x0000000000057941 */ /* 0x000fea0003800200 */
.L_x_45:
        /* <DEDUP_REMOVED lines=15> */
.L_x_48:
[----:B------:R-:W-:Y:S05]  /*1d20*/  BSYNC.RECONVERGENT B5 ;  /* 0x0000000000057941 */ /* 0x000fea0003800200 */
.L_x_47:
[----:B------:R-:W-:Y:S01]  /*1d30*/  FADD R36, R22, -R35 ;  /* 0x8000002316247221 */ /* 0x000fe20000000000 */
[C-C-:B------:R-:W-:Y:S01]  /*1d40*/  FADD R7, R23.reuse, -R3.reuse ;  /* 0x8000000317077221 */ /* 0x140fe20000000000 */
[----:B------:R-:W-:-:S07]  /*1d50*/  FADD R33, R23, R3 ;  /* 0x0000000317217221 */ /* 0x000fce0000000000 */
.L_x_32:
[----:B------:R-:W-:Y:S05]  /*1d60*/  BSYNC.RECONVERGENT B4 ;  /* 0x0000000000047941 */ /* 0x000fea0003800200 */
.L_x_31:
[-C--:B------:R-:W-:Y:S01]  /*1d70*/  FSETP.GT.AND P4, PT, |R13|, |R14|.reuse, PT ;  /* 0x4000000e0d00720b */ /* 0x080fe20003f84200 */
[----:B------:R-:W-:Y:S01]  /*1d80*/  BSSY.RECONVERGENT B4, `(.L_x_49) ;  /* 0x0000013000047945 */ /* 0x000fe20003800200 */
[----:B------:R-:W-:Y:S02]  /*1d90*/  FSETP.NAN.AND P1, PT, R11, R11, PT ;  /* 0x0000000b0b00720b */ /* 0x000fe40003f28000 */
[----:B------:R-:W-:Y:S02]  /*1da0*/  FSEL R29, |R13|, |R14|, P4 ;  /* 0x4000000e0d1d7208 */ /* 0x000fe40002000200 */
[CC--:B------:R-:W-:Y:S02]  /*1db0*/  FSEL R4, |R14|.reuse, |R13|.reuse, P4 ;  /* 0x4000000d0e047208 */ /* 0x0c0fe40002000200 */
[----:B------:R-:W0:Y:S01]  /*1dc0*/  MUFU.RCP R3, R29 ;  /* 0x0000001d00037308 */ /* 0x000e220000001000 */
[----:B------:R-:W-:Y:S02]  /*1dd0*/  P2R R23, PR, RZ, 0x2 ;  /* 0x00000002ff177803 */ /* 0x000fe40000000000 */
[----:B------:R-:W-:-:S02]  /*1de0*/  FSETP.NEU.AND P1, PT, |R14|, |R13|, PT ;  /* 0x4000000d0e00720b */ /* 0x000fc40003f2d200 */
[----:B------:R-:W-:-:S03]  /*1df0*/  FSETP.NEU.AND P6, PT, R29, RZ, PT ;  /* 0x000000ff1d00720b */ /* 0x000fc60003fcd000 */
[----:B------:R-:W1:Y:S01]  /*1e00*/  FCHK P0, R4, R29 ;  /* 0x0000001d04007302 */ /* 0x000e620000000000 */
[----:B0-----:R-:W-:-:S04]  /*1e10*/  FFMA R22, -R29, R3, 1 ;  /* 0x3f8000001d167423 */ /* 0x001fc80000000103 */
[----:B------:R-:W-:Y:S01]  /*1e20*/  FFMA R3, R3, R22, R3 ;  /* 0x0000001603037223 */ /* 0x000fe20000000003 */
[----:B------:R-:W-:-:S03]  /*1e30*/  P2R R22, PR, RZ, 0x2 ;  /* 0x00000002ff167803 */ /* 0x000fc60000000000 */
[----:B------:R-:W-:-:S04]  /*1e40*/  FFMA R28, R4, R3, RZ ;  /* 0x00000003041c7223 */ /* 0x000fc800000000ff */
[----:B------:R-:W-:-:S04]  /*1e50*/  FFMA R5, -R29, R28, R4 ;  /* 0x0000001c1d057223 */ /* 0x000fc80000000104 */
[----:B------:R-:W-:Y:S01]  /*1e60*/  FFMA R3, R3, R5, R28 ;  /* 0x0000000503037223 */ /* 0x000fe2000000001c */
[----:B-1----:R-:W-:Y:S06]  /*1e70*/  @!P0 BRA `(.L_x_50) ;  /* 0x00000000000c8947 */ /* 0x002fec0003800000 */
[----:B------:R-:W-:Y:S02]  /*1e80*/  MOV R3, R29 ;  /* 0x0000001d00037202 */ /* 0x000fe40000000f00 */
[----:B------:R-:W-:-:S07]  /*1e90*/  MOV R28, 0x1eb0 ;  /* 0x00001eb0001c7802 */ /* 0x000fce0000000f00 */
[----:B------:R-:W-:Y:S05]  /*1ea0*/  CALL.REL.NOINC `($__internal_1_$__cuda_sm3x_div_rn_noftz_f32_slowpath) ;  /* 0x0000006400487944 */ /* 0x000fea0003c00000 */
.L_x_50:
[----:B------:R-:W-:Y:S05]  /*1eb0*/  BSYNC.RECONVERGENT B4 ;  /* 0x0000000000047941 */ /* 0x000fea0003800200 */
.L_x_49:
[----:B------:R-:W-:Y:S02]  /*1ec0*/  HFMA2 R5, -RZ, RZ, 0.89990234375, 10328 ;  /* 0x3b33710bff057431 */ /* 0x000fe400000001ff */
[----:B------:R-:W-:Y:S01]  /*1ed0*/  FMUL R4, R3, R3 ;  /* 0x0000000303047220 */ /* 0x000fe20000400000 */
[----:B------:R-:W-:Y:S01]  /*1ee0*/  ISETP.NE.AND P0, PT, R22, RZ, PT ;  /* 0x000000ff1600720c */ /* 0x000fe20003f05270 */
[----:B------:R-:W-:Y:S01]  /*1ef0*/  FADD R22, -R25, R34 ;  /* 0x0000002219167221 */ /* 0x000fe20000000100 */
[----:B------:R-:W-:Y:S01]  /*1f00*/  FADD R7, -R24, R7 ;  /* 0x0000000718077221 */ /* 0x000fe20000000100 */
[----:B------:R-:W-:Y:S01]  /*1f10*/  ISETP.NE.AND P1, PT, R23, RZ, PT ;  /* 0x000000ff1700720c */ /* 0x000fe20003f25270 */
[----:B------:R-:W-:Y:S01]  /*1f20*/  BSSY.RECONVERGENT B4, `(.L_x_51) ;  /* 0x0000023000047945 */ /* 0x000fe20003800200 */
[----:B------:R-:W-:Y:S02]  /*1f30*/  ISETP.NE.AND P2, PT, R6, RZ, PT ;  /* 0x000000ff0600720c */ /* 0x000fe40003f45270 */
[----:B------:R-:W-:Y:S01]  /*1f40*/  FSETP.GT.AND P5, PT, |R7|, |R22|, PT ;  /* 0x400000160700720b */ /* 0x000fe20003fa4200 */
[----:B------:R-:W-:-:S03]  /*1f50*/  FFMA R5, R4, R5, -0.015681877732276916504 ;  /* 0xbc80774804057423 */ /* 0x000fc60000000005 */
[----:B------:R-:W-:Y:S01]  /*1f60*/  FSEL R34, |R7|, |R22|, P5 ;  /* 0x4000001607227208 */ /* 0x000fe20002800200 */
[----:B------:R-:W-:-:S03]  /*1f70*/  FFMA R5, R4, R5, 0.042200751602649688721 ;  /* 0x3d2cdab204057423 */ /* 0x000fc60000000005 */
[----:B------:R-:W0:Y:S01]  /*1f80*/  MUFU.RCP R23, R34 ;  /* 0x0000002200177308 */ /* 0x000e220000001000 */
[----:B------:R-:W-:-:S04]  /*1f90*/  FFMA R5, R4, R5, -0.074792981147766113281 ;  /* 0xbd992d1004057423 */ /* 0x000fc80000000005 */
[----:B------:R-:W-:-:S04]  /*1fa0*/  FFMA R5, R4, R5, 0.10640415549278259277 ;  /* 0x3dd9ea6c04057423 */ /* 0x000fc80000000005 */
[----:B------:R-:W-:-:S04]  /*1fb0*/  FFMA R5, R4, R5, -0.14207722246646881104 ;  /* 0xbe117cb104057423 */ /* 0x000fc80000000005 */
[----:B------:R-:W-:-:S04]  /*1fc0*/  FFMA R5, R4, R5, 0.19993925094604492188 ;  /* 0x3e4cbce004057423 */ /* 0x000fc80000000005 */
[----:B------:R-:W-:Y:S01]  /*1fd0*/  FFMA R5, R4, R5, -0.33333197236061096191 ;  /* 0xbeaaaa7d04057423 */ /* 0x000fe20000000005 */
[----:B0-----:R-:W-:-:S03]  /*1fe0*/  FFMA R28, -R34, R23, 1 ;  /* 0x3f800000221c7423 */ /* 0x001fc60000000117 */
[----:B------:R-:W-:Y:S01]  /*1ff0*/  FMUL R4, R4, R5 ;  /* 0x0000000504047220 */ /* 0x000fe20000400000 */
[----:B------:R-:W-:Y:S02]  /*2000*/  IMAD.MOV.U32 R5, RZ, RZ, 0x3f6ee581 ;  /* 0x3f6ee581ff057424 */ /* 0x000fe400078e00ff */
[----:B------:R-:W-:Y:S01]  /*2010*/  FFMA R23, R23, R28, R23 ;  /* 0x0000001c17177223 */ /* 0x000fe20000000017 */
[----:B------:R-:W-:-:S04]  /*2020*/  FFMA R4, R4, R3, R3 ;  /* 0x0000000304047223 */ /* 0x000fc80000000003 */
[C---:B------:R-:W-:Y:S01]  /*2030*/  FFMA R3, R5.reuse, 1.6832555532455444336, -R4 ;  /* 0x3fd774eb05037823 */ /* 0x040fe20000000804 */
[----:B------:R-:W-:-:S04]  /*2040*/  FSEL R5, R5, 1.8663789033889770508, P4 ;  /* 0x3feee58105057808 */ /* 0x000fc80002000000 */
[-C--:B------:R-:W-:Y:S02]  /*2050*/  FSEL R3, R3, R4.reuse, P4 ;  /* 0x0000000403037208 */ /* 0x080fe40002000000 */
[----:B------:R-:W-:-:S05]  /*2060*/  FSEL R4, R4, -R4, P4 ;  /* 0x8000000404047208 */ /* 0x000fca0002000000 */
[----:B------:R-:W-:Y:S01]  /*2070*/  @!P2 FFMA R3, R5, 1.6832555532455444336, R4 ;  /* 0x3fd774eb0503a823 */ /* 0x000fe20000000004 */
[----:B------:R-:W-:-:S04]  /*2080*/  FSEL R4, |R22|, |R7|, P5 ;  /* 0x4000000716047208 */ /* 0x000fc80002800200 */
[----:B------:R-:W-:Y:S01]  /*2090*/  FSEL R28, R10, R3, !P0 ;  /* 0x000000030a1c7208 */ /* 0x000fe20004000000 */
[----:B------:R-:W0:Y:S01]  /*20a0*/  FCHK P0, R4, R34 ;  /* 0x0000002204007302 */ /* 0x000e220000000000 */
[----:B------:R-:W-:Y:S02]  /*20b0*/  FFMA R30, R4, R23, RZ ;  /* 0x00000017041e7223 */ /* 0x000fe400000000ff */
[----:B------:R-:W-:Y:S02]  /*20c0*/  FSEL R28, R9, R28, !P6 ;  /* 0x0000001c091c7208 */ /* 0x000fe40007000000 */
[----:B------:R-:W-:Y:S02]  /*20d0*/  FFMA R3, -R34, R30, R4 ;  /* 0x0000001e22037223 */ /* 0x000fe40000000104 */
[----:B------:R-:W-:Y:S02]  /*20e0*/  LOP3.LUT R28, R28, 0x80000000, R13, 0xb8, !PT ;  /* 0x800000001c1c7812 */ /* 0x000fe400078eb80d */
[----:B------:R-:W-:-:S02]  /*20f0*/  FFMA R3, R23, R3, R30 ;  /* 0x0000000317037223 */ /* 0x000fc4000000001e */
[----:B------:R-:W-:Y:S01]  /*2100*/  FSEL R23, R11, R28, P1 ;  /* 0x0000001c0b177208 */ /* 0x000fe20000800000 */
[----:B0-----:R-:W-:Y:S06]  /*2110*/  @!P0 BRA `(.L_x_52) ;  /* 0x00000000000c8947 */ /* 0x001fec0003800000 */
[----:B------:R-:W-:Y:S02]  /*2120*/  MOV R3, R34 ;  /* 0x0000002200037202 */ /* 0x000fe40000000f00 */
[----:B------:R-:W-:-:S07]  /*2130*/  MOV R28, 0x2150 ;  /* 0x00002150001c7802 */ /* 0x000fce0000000f00 */
[----:B------:R-:W-:Y:S05]  /*2140*/  CALL.REL.NOINC `($__internal_1_$__cuda_sm3x_div_rn_noftz_f32_slowpath) ;  /* 0x0000006000a07944 */ /* 0x000fea0003c00000 */
.L_x_52:
[----:B------:R-:W-:Y:S05]  /*2150*/  BSYNC.RECONVERGENT B4 ;  /* 0x0000000000047941 */ /* 0x000fea0003800200 */
.L_x_51:
[----:B------:R-:W-:Y:S01]  /*2160*/  MOV R5, 0x3b33710b ;  /* 0x3b33710b00057802 */ /* 0x000fe20000000f00 */
[----:B------:R-:W-:Y:S01]  /*2170*/  FMUL R4, R3, R3 ;  /* 0x0000000303047220 */ /* 0x000fe20000400000 */
[C---:B------:R-:W-:Y:S01]  /*2180*/  ISETP.GE.AND P0, PT, R22.reuse, RZ, PT ;  /* 0x000000ff1600720c */ /* 0x040fe20003f06270 */
[----:B------:R-:W-:Y:S01]  /*2190*/  BSSY.RECONVERGENT B1, `(.L_x_53) ;  /* 0x0000057000017945 */ /* 0x000fe20003800200 */
[----:B------:R-:W-:Y:S01]  /*21a0*/  FSETP.NEU.AND P2, PT, |R22|, |R7|, PT ;  /* 0x400000071600720b */ /* 0x000fe20003f4d200 */
[----:B------:R-:W-:Y:S01]  /*21b0*/  FFMA R5, R4, R5, -0.015681877732276916504 ;  /* 0xbc80774804057423 */ /* 0x000fe20000000005 */
[----:B------:R-:W-:Y:S01]  /*21c0*/  FSETP.NEU.AND P1, PT, R34, RZ, PT ;  /* 0x000000ff2200720b */ /* 0x000fe20003f2d000 */
[----:B------:R-:W-:Y:S02]  /*21d0*/  FADD R22, |R22|, |R7| ;  /* 0x4000000716167221 */ /* 0x000fe40000000200 */
[----:B------:R-:W-:-:S04]  /*21e0*/  FFMA R5, R4, R5, 0.042200751602649688721 ;  /* 0x3d2cdab204057423 */ /* 0x000fc80000000005 */
[----:B------:R-:W-:-:S04]  /*21f0*/  FFMA R5, R4, R5, -0.074792981147766113281 ;  /* 0xbd992d1004057423 */ /* 0x000fc80000000005 */
[----:B------:R-:W-:-:S04]  /*2200*/  FFMA R5, R4, R5, 0.10640415549278259277 ;  /* 0x3dd9ea6c04057423 */ /* 0x000fc80000000005 */
[----:B------:R-:W-:-:S04]  /*2210*/  FFMA R5, R4, R5, -0.14207722246646881104 ;  /* 0xbe117cb104057423 */ /* 0x000fc80000000005 */
[----:B------:R-:W-:-:S04]  /*2220*/  FFMA R5, R4, R5, 0.19993925094604492188 ;  /* 0x3e4cbce004057423 */ /* 0x000fc80000000005 */
[----:B------:R-:W-:-:S04]  /*2230*/  FFMA R5, R4, R5, -0.33333197236061096191 ;  /* 0xbeaaaa7d04057423 */ /* 0x000fc80000000005 */
[----:B------:R-:W-:Y:S01]  /*2240*/  FMUL R4, R4, R5 ;  /* 0x0000000504047220 */ /* 0x000fe20000400000 */
[----:B------:R-:W-:-:S03]  /*2250*/  HFMA2 R5, -RZ, RZ, 1.857421875, -1409 ;  /* 0x3f6ee581ff057431 */ /* 0x000fc600000001ff */
[----:B------:R-:W-:-:S04]  /*2260*/  FFMA R4, R4, R3, R3 ;  /* 0x0000000304047223 */ /* 0x000fc80000000003 */
[C---:B------:R-:W-:Y:S01]  /*2270*/  FFMA R3, R5.reuse, 1.6832555532455444336, -R4 ;  /* 0x3fd774eb05037823 */ /* 0x040fe20000000804 */
[----:B------:R-:W-:-:S04]  /*2280*/  FSEL R5, R5, 1.8663789033889770508, P5 ;  /* 0x3feee58105057808 */ /* 0x000fc80002800000 */
[-C--:B------:R-:W-:Y:S02]  /*2290*/  FSEL R28, R3, R4.reuse, P5 ;  /* 0x00000004031c7208 */ /* 0x080fe40002800000 */
[----:B------:R-:W-:Y:S02]  /*22a0*/  FSEL R4, R4, -R4, P5 ;  /* 0x8000000404047208 */ /* 0x000fe40002800000 */
[----:B------:R-:W-:-:S03]  /*22b0*/  MOV R3, 0x3f490fdb ;  /* 0x3f490fdb00037802 */ /* 0x000fc60000000f00 */
[----:B------:R-:W-:Y:S01]  /*22c0*/  @!P0 FFMA R28, R5, 1.6832555532455444336, R4 ;  /* 0x3fd774eb051c8823 */ /* 0x000fe20000000004 */
[----:B------:R-:W-:Y:S02]  /*22d0*/  @!P2 FSEL R28, R3, 2.3561944961547851562, P0 ;  /* 0x4016cbe4031ca808 */ /* 0x000fe40000000000 */
[----:B------:R-:W-:Y:S02]  /*22e0*/  @!P1 FSEL R28, RZ, 3.1415927410125732422, P0 ;  /* 0x40490fdbff1c9808 */ /* 0x000fe40000000000 */
        /* <DEDUP_REMOVED lines=13> */
[----:B------:R-:W-:Y:S05]  /*23c0*/  BSSY.RECONVERGENT B4, `(.L_x_58) ;  /* 0x0000013000047945 */ /* 0x000fea0003800200 */
[----:B------:R-:W0:Y:S02]  /*23d0*/  FRND.TRUNC R3, R3 ;  /* 0x0000000300037307 */ /* 0x000e24000020d000 */
[----:B0-----:R-:W-:-:S05]  /*23e0*/  FFMA R5, R3, -6.2831854820251464844, R4 ;  /* 0xc0c90fdb03057823 */ /* 0x001fca0000000004 */
[----:B------:R-:W-:-:S13]  /*23f0*/  ISETP.GE.U32.AND P0, PT, R5, 0x40c90fdb, PT ;  /* 0x40c90fdb0500780c */ /* 0x000fda0003f06070 */
[----:B------:R-:W-:Y:S05]  /*2400*/  @!P0 BRA `(.L_x_59) ;  /* 0x0000000000388947 */ /* 0x000fea0003800000 */
[----:B------:R-:W-:-:S04]  /*2410*/  ISETP.GE.U32.AND P0, PT, R5, -0x7fffffff, PT ;  /* 0x800000010500780c */ /* 0x000fc80003f06070 */
[----:B------:R-:W-:-:S09]  /*2420*/  FSETP.GEU.OR P1, PT, R5, -6.2831854820251464844, !P0 ;  /* 0xc0c90fdb0500780b */ /* 0x000fd2000472e400 */
[----:B------:R-:W-:-:S04]  /*2430*/  @P0 FADD R22, R3, -1 ;  /* 0xbf80000003160421 */ /* 0x000fc80000000000 */
[----:B------:R-:W-:-:S04]  /*2440*/  @!P1 FADD R22, R22, -1 ;  /* 0xbf80000016169421 */ /* 0x000fc80000000000 */
[----:B------:R-:W-:Y:S01]  /*2450*/  @P0 IMAD.MOV.U32 R3, RZ, RZ, R22 ;  /* 0x000000ffff030224 */ /* 0x000fe200078e0016 */
[----:B------:R-:W-:Y:S06]  /*2460*/  @P0 BRA `(.L_x_59) ;  /* 0x0000000000200947 */ /* 0x000fec0003800000 */
[----:B------:R-:W-:Y:S01]  /*2470*/  FSETP.GE.AND P0, PT, R5, 12.566370964050292969, PT ;  /* 0x41490fdb0500780b */ /* 0x000fe20003f06000 */
[----:B------:R-:W-:-:S12]  /*2480*/  FADD R3, R3, 1 ;  /* 0x3f80000003037421 */ /* 0x000fd80000000000 */
[----:B------:R-:W-:-:S05]  /*2490*/  @P0 MOV R22, 0x40c90fdb ;  /* 0x40c90fdb00160802 */ /* 0x000fca0000000f00 */
[----:B------:R-:W-:-:S05]  /*24a0*/  @P0 FFMA R5, R22, -3, R5 ;  /* 0xc040000016050823 */ /* 0x000fca0000000005 */
[----:B------:R-:W-:Y:S01]  /*24b0*/  FSETP.GE.AND P1, PT, R5, RZ, P0 ;  /* 0x000000ff0500720b */ /* 0x000fe20000726000 */
[----:B------:R-:W-:-:S12]  /*24c0*/  @P0 FADD R5, R3, 1 ;  /* 0x3f80000003050421 */ /* 0x000fd80000000000 */
[----:B------:R-:W-:-:S05]  /*24d0*/  @P1 FADD R5, R5, 1 ;  /* 0x3f80000005051421 */ /* 0x000fca0000000000 */
[----:B------:R-:W-:-:S07]  /*24e0*/  @P0 MOV R3, R5 ;  /* 0x0000000500030202 */ /* 0x000fce0000000f00 */
.L_x_59:
[----:B------:R-:W-:Y:S05]  /*24f0*/  BSYNC.RECONVERGENT B4 ;  /* 0x0000000000047941 */ /* 0x000fea0003800200 */
.L_x_58:
[----:B------:R-:W-:Y:S01]  /*2500*/  FFMA R4, R3, -6.2831854820251464844, R4 ;  /* 0xc0c90fdb03047823 */ /* 0x000fe20000000004 */
[----:B------:R-:W-:Y:S06]  /*2510*/  BRA `(.L_x_56) ;  /* 0x0000000000687947 */ /* 0x000fec0003800000 */
.L_x_57:
[C---:B------:R-:W-:Y:S01]  /*2520*/  LOP3.LUT R3, R4.reuse, 0x7f800000, RZ, 0xc0, !PT ;  /* 0x7f80000004037812 */ /* 0x040fe200078ec0ff */
[----:B------:R-:W-:Y:S01]  /*2530*/  BSSY.RECONVERGENT B4, `(.L_x_60) ;  /* 0x0000016000047945 */ /* 0x000fe20003800200 */
[C---:B------:R-:W-:Y:S02]  /*2540*/  ISETP.GT.U32.AND P0, PT, R4.reuse, 0x7f7fffff, PT ;  /* 0x7f7fffff0400780c */ /* 0x040fe40003f04070 */
[----:B------:R-:W-:Y:S02]  /*2550*/  IADD3 R5, PT, PT, R3, -0x40800000, RZ ;  /* 0xbf80000003057810 */ /* 0x000fe40007ffe0ff */
[----:B------:R-:W-:Y:S02]  /*2560*/  LOP3.LUT R3, R4, 0x7fffff, RZ, 0xc0, !PT ;  /* 0x007fffff04037812 */ /* 0x000fe400078ec0ff */
[----:B------:R-:W-:Y:S02]  /*2570*/  ISETP.NE.AND P1, PT, R5, RZ, PT ;  /* 0x000000ff0500720c */ /* 0x000fe40003f25270 */
[----:B------:R-:W-:-:S02]  /*2580*/  MOV R28, 0x7fffffff ;  /* 0x7fffffff001c7802 */ /* 0x000fc40000000f00 */
[----:B------:R-:W-:Y:S02]  /*2590*/  LOP3.LUT R3, R3, 0x3f800000, RZ, 0xfc, !PT ;  /* 0x3f80000003037812 */ /* 0x000fe400078efcff */
[----:B------:R-:W-:-:S07]  /*25a0*/  FSEL R28, R28, 33554432, P0 ;  /* 0x4c0000001c1c7808 */ /* 0x000fce0000000000 */
[----:B------:R-:W-:Y:S05]  /*25b0*/  @!P1 BRA `(.L_x_61) ;  /* 0x0000000000349947 */ /* 0x000fea0003800000 */
.L_x_62:
        /* <DEDUP_REMOVED lines=13> */
.L_x_61:
[----:B------:R-:W-:Y:S05]  /*2690*/  BSYNC.RECONVERGENT B4 ;  /* 0x0000000000047941 */ /* 0x000fea0003800200 */
.L_x_60:
[----:B------:R-:W-:-:S04]  /*26a0*/  FMUL R3, R3, 1.1920928955078125e-07 ;  /* 0x3400000003037820 */ /* 0x000fc80000400000 */
[----:B------:R-:W-:-:S07]  /*26b0*/  FMUL R4, R28, R3 ;  /* 0x000000031c047220 */ /* 0x000fce0000400000 */
.L_x_56:
[----:B------:R-:W-:Y:S05]  /*26c0*/  BSYNC.RECONVERGENT B2 ;  /* 0x0000000000027941 */ /* 0x000fea0003800200 */
.L_x_55:
[C---:B------:R-:W-:Y:S02]  /*26d0*/  FSETP.NAN.AND P0, PT, |R4|.reuse, |R4|, PT ;  /* 0x400000040400720b */ /* 0x040fe40003f08200 */
[----:B------:R-:W-:-:S04]  /*26e0*/  LOP3.LUT R7, R4, 0x80000000, R7, 0xb8, !PT ;  /* 0x8000000004077812 */ /* 0x000fc800078eb807 */
[----:B------:R-:W-:-:S07]  /*26f0*/  FSEL R7, R4, R7, P0 ;  /* 0x0000000704077208 */ /* 0x000fce0000000000 */
.L_x_54:
[----:B------:R-:W-:Y:S05]  /*2700*/  BSYNC.RECONVERGENT B1 ;  /* 0x0000000000017941 */ /* 0x000fea0003800200 */
.L_x_53:
[----:B------:R-:W-:Y:S01]  /*2710*/  FADD R36, -R25, R36 ;  /* 0x0000002419247221 */ /* 0x000fe20000000100 */
[----:B------:R-:W-:Y:S01]  /*2720*/  FADD R33, -R24, R33 ;  /* 0x0000002118217221 */ /* 0x000fe20000000100 */
[----:B------:R-:W-:Y:S01]  /*2730*/  FSETP.GT.AND P2, PT, |R7|, 3.1415927410125732422, PT ;  /* 0x40490fdb0700780b */ /* 0x000fe20003f44200 */
[----:B------:R-:W-:Y:S03]  /*2740*/  BSSY.RECONVERGENT B4, `(.L_x_63) ;  /* 0x0000014000047945 */ /* 0x000fe60003800200 */
[----:B------:R-:W-:-:S04]  /*2750*/  FSETP.GT.AND P4, PT, |R33|, |R36|, PT ;  /* 0x400000242100720b */ /* 0x000fc80003f84200 */
[----:B------:R-:W-:Y:S02]  /*2760*/  FSEL R22, |R33|, |R36|, P4 ;  /* 0x4000002421167208 */ /* 0x000fe40002000200 */
[----:B------:R-:W-:Y:S02]  /*2770*/  FSEL R4, |R36|, |R33|, P4 ;  /* 0x4000002124047208 */ /* 0x000fe40002000200 */
[----:B------:R-:W0:Y:S01]  /*2780*/  MUFU.RCP R3, R22 ;  /* 0x0000001600037308 */ /* 0x000e220000001000 */
[C---:B------:R-:W-:Y:S02]  /*2790*/  @P2 FSETP.GEU.AND P1, PT, R7.reuse, RZ, PT ;  /* 0x000000ff0700220b */ /* 0x040fe40003f2e000 */
[----:B------:R-:W-:Y:S01]  /*27a0*/  @P2 FSETP.GT.AND P0, PT, R7, RZ, PT ;  /* 0x000000ff0700220b */ /* 0x000fe20003f04000 */
[----:B0-----:R-:W-:-:S04]  /*27b0*/  FFMA R28, -R22, R3, 1 ;  /* 0x3f800000161c7423 */ /* 0x001fc80000000103 */
[----:B------:R-:W-:Y:S01]  /*27c0*/  FFMA R5, R3, R28, R3 ;  /* 0x0000001c03057223 */ /* 0x000fe20000000003 */
[----:B------:R-:W-:-:S04]  /*27d0*/  @P2 FSEL R3, RZ, -6.2831854820251464844, P1 ;  /* 0xc0c90fdbff032808 */ /* 0x000fc80000800000 */
[----:B------:R-:W0:Y:S01]  /*27e0*/  FCHK P1, R4, R22 ;  /* 0x0000001604007302 */ /* 0x000e220000020000 */
[----:B------:R-:W-:Y:S01]  /*27f0*/  FFMA R30, R4, R5, RZ ;  /* 0x00000005041e7223 */ /* 0x000fe200000000ff */
[----:B------:R-:W-:-:S03]  /*2800*/  @P2 FSEL R28, R3, 6.2831854820251464844, !P0 ;  /* 0x40c90fdb031c2808 */ /* 0x000fc60004000000 */
[----:B------:R-:W-:Y:S02]  /*2810*/  FFMA R3, -R22, R30, R4 ;  /* 0x0000001e16037223 */ /* 0x000fe40000000104 */
[----:B------:R-:W-:Y:S02]  /*2820*/  @P2 FADD R7, R7, -R28 ;  /* 0x8000001c07072221 */ /* 0x000fe40000000000 */
[----:B------:R-:W-:Y:S01]  /*2830*/  FFMA R3, R5, R3, R30 ;  /* 0x0000000305037223 */ /* 0x000fe2000000001e */
[----:B0-----:R-:W-:Y:S06]  /*2840*/  @!P1 BRA `(.L_x_64) ;  /* 0x00000000000c9947 */ /* 0x001fec0003800000 */
[----:B------:R-:W-:Y:S02]  /*2850*/  MOV R3, R22 ;  /* 0x0000001600037202 */ /* 0x000fe40000000f00 */
[----:B------:R-:W-:-:S07]  /*2860*/  MOV R28, 0x2880 ;  /* 0x00002880001c7802 */ /* 0x000fce0000000f00 */
[----:B------:R-:W-:Y:S05]  /*2870*/  CALL.REL.NOINC `($__internal_1_$__cuda_sm3x_div_rn_noftz_f32_slowpath) ;  /* 0x0000005800d47944 */ /* 0x000fea0003c00000 */
.L_x_64:
[----:B------:R-:W-:Y:S05]  /*2880*/  BSYNC.RECONVERGENT B4 ;  /* 0x0000000000047941 */ /* 0x000fea0003800200 */
.L_x_63:
[----:B------:R-:W-:Y:S02]  /*2890*/  HFMA2 R5, -RZ, RZ, 0.89990234375, 10328 ;  /* 0x3b33710bff057431 */ /* 0x000fe400000001ff */
[----:B------:R-:W-:Y:S01]  /*28a0*/  FMUL R4, R3, R3 ;  /* 0x0000000303047220 */ /* 0x000fe20000400000 */
[C---:B------:R-:W-:Y:S01]  /*28b0*/  ISETP.GE.AND P0, PT, R36.reuse, RZ, PT ;  /* 0x000000ff2400720c */ /* 0x040fe20003f06270 */
[----:B------:R-:W-:Y:S01]  /*28c0*/  BSSY.RECONVERGENT B1, `(.L_x_65) ;  /* 0x0000057000017945 */ /* 0x000fe20003800200 */
[C---:B------:R-:W-:Y:S01]  /*28d0*/  FSETP.NEU.AND P2, PT, |R36|.reuse, |R33|, PT ;  /* 0x400000212400720b */ /* 0x040fe20003f4d200 */
[----:B------:R-:W-:Y:S01]  /*28e0*/  FADD R36, |R36|, |R33| ;  /* 0x4000002124247221 */ /* 0x000fe20000000200 */
[----:B------:R-:W-:Y:S01]  /*28f0*/  FSETP.NEU.AND P1, PT, R22, RZ, PT ;  /* 0x000000ff1600720b */ /* 0x000fe20003f2d000 */
[----:B------:R-:W-:-:S04]  /*2900*/  FFMA R5, R4, R5, -0.015681877732276916504 ;  /* 0xbc80774804057423 */ /* 0x000fc80000000005 */
[----:B------:R-:W-:-:S04]  /*2910*/  FFMA R5, R4, R5, 0.042200751602649688721 ;  /* 0x3d2cdab204057423 */ /* 0x000fc80000000005 */
[----:B------:R-:W-:-:S04]  /*2920*/  FFMA R5, R4, R5, -0.074792981147766113281 ;  /* 0xbd992d1004057423 */ /* 0x000fc80000000005 */
[----:B------:R-:W-:-:S04]  /*2930*/  FFMA R5, R4, R5, 0.10640415549278259277 ;  /* 0x3dd9ea6c04057423 */ /* 0x000fc80000000005 */
[----:B------:R-:W-:-:S04]  /*2940*/  FFMA R5, R4, R5, -0.14207722246646881104 ;  /* 0xbe117cb104057423 */ /* 0x000fc80000000005 */
[----:B------:R-:W-:-:S04]  /*2950*/  FFMA R5, R4, R5, 0.19993925094604492188 ;  /* 0x3e4cbce004057423 */ /* 0x000fc80000000005 */
[----:B------:R-:W-:-:S04]  /*2960*/  FFMA R5, R4, R5, -0.33333197236061096191 ;  /* 0xbeaaaa7d04057423 */ /* 0x000fc80000000005 */
[----:B------:R-:W-:Y:S01]  /*2970*/  FMUL R4, R4, R5 ;  /* 0x0000000504047220 */ /* 0x000fe20000400000 */
[----:B------:R-:W-:-:S03]  /*2980*/  MOV R5, 0x3f6ee581 ;  /* 0x3f6ee58100057802 */ /* 0x000fc60000000f00 */
[----:B------:R-:W-:-:S04]  /*2990*/  FFMA R4, R4, R3, R3 ;  /* 0x0000000304047223 */ /* 0x000fc80000000003 */
[C---:B------:R-:W-:Y:S01]  /*29a0*/  FFMA R3, R5.reuse, 1.6832555532455444336, -R4 ;  /* 0x3fd774eb05037823 */ /* 0x040fe20000000804 */
[----:B------:R-:W-:-:S04]  /*29b0*/  FSEL R5, R5, 1.8663789033889770508, P4 ;  /* 0x3feee58105057808 */ /* 0x000fc80002000000 */
[-C--:B------:R-:W-:Y:S01]  /*29c0*/  FSEL R28, R3, R4.reuse, P4 ;  /* 0x00000004031c7208 */ /* 0x080fe20002000000 */
[----:B------:R-:W-:Y:S01]  /*29d0*/  IMAD.MOV.U32 R3, RZ, RZ, 0x4016cbe4 ;  /* 0x4016cbe4ff037424 */ /* 0x000fe200078e00ff */
[----:B------:R-:W-:-:S05]  /*29e0*/  FSEL R4, R4, -R4, P4 ;  /* 0x8000000404047208 */ /* 0x000fca0002000000 */
[----:B------:R-:W-:Y:S01]  /*29f0*/  @!P0 FFMA R28, R5, 1.6832555532455444336, R4 ;  /* 0x3fd774eb051c8823 */ /* 0x000fe20000000004 */
[----:B------:R-:W-:Y:S02]  /*2a00*/  @!P2 FSEL R28, R3, 0.78539818525314331055, !P0 ;  /* 0x3f490fdb031ca808 */ /* 0x000fe40004000000 */
        /* <DEDUP_REMOVED lines=33> */
.L_x_71:
[----:B------:R-:W-:Y:S05]  /*2c20*/  BSYNC.RECONVERGENT B4 ;  /* 0x0000000000047941 */ /* 0x000fea0003800200 */
.L_x_70:
[----:B------:R-:W-:Y:S01]  /*2c30*/  FFMA R3, R22, -6.2831854820251464844, R3 ;  /* 0xc0c90fdb16037823 */ /* 0x000fe20000000003 */
[----:B------:R-:W-:Y:S06]  /*2c40*/  BRA `(.L_x_68) ;  /* 0x0000000000687947 */ /* 0x000fec0003800000 */
.L_x_69:
[C---:B------:R-:W-:Y:S01]  /*2c50*/  LOP3.LUT R5, R3.reuse, 0x7f800000, RZ, 0xc0, !PT ;  /* 0x7f80000003057812 */ /* 0x040fe200078ec0ff */
[----:B------:R-:W-:Y:S01]  /*2c60*/  IMAD.MOV.U32 R29, RZ, RZ, 0x7fffffff ;  /* 0x7fffffffff1d7424 */ /* 0x000fe200078e00ff */
[----:B------:R-:W-:Y:S01]  /*2c70*/  ISETP.GT.U32.AND P0, PT, R3, 0x7f7fffff, PT ;  /* 0x7f7fffff0300780c */ /* 0x000fe20003f04070 */
[----:B------:R-:W-:Y:S01]  /*2c80*/  BSSY.RECONVERGENT B4, `(.L_x_72) ;  /* 0x0000014000047945 */ /* 0x000fe20003800200 */
[----:B------:R-:W-:Y:S02]  /*2c90*/  IADD3 R22, PT, PT, R5, -0x40800000, RZ ;  /* 0xbf80000005167810 */ /* 0x000fe40007ffe0ff */
[----:B------:R-:W-:Y:S02]  /*2ca0*/  LOP3.LUT R5, R3, 0x7fffff, RZ, 0xc0, !PT ;  /* 0x007fffff03057812 */ /* 0x000fe400078ec0ff */
[----:B------:R-:W-:Y:S02]  /*2cb0*/  ISETP.NE.AND P1, PT, R22, RZ, PT ;  /* 0x000000ff1600720c */ /* 0x000fe40003f25270 */
[----:B------:R-:W-:-:S02]  /*2cc0*/  LOP3.LUT R5, R5, 0x3f800000, RZ, 0xfc, !PT ;  /* 0x3f80000005057812 */ /* 0x000fc400078efcff */
[----:B------:R-:W-:-:S09]  /*2cd0*/  FSEL R29, R29, 33554432, P0 ;  /* 0x4c0000001d1d7808 */ /* 0x000fd20000000000 */
[----:B------:R-:W-:Y:S05]  /*2ce0*/  @!P1 BRA `(.L_x_73) ;  /* 0x0000000000349947 */ /* 0x000fea0003800000 */
.L_x_74:
[----:B------:R-:W-:-:S04]  /*2cf0*/  VIMNMX.U32 R3, PT, PT, R22, 0xb800000, PT ;  /* 0x0b80000016037848 */ /* 0x000fc80003fe0000 */
[C---:B------:R-:W-:Y:S02]  /*2d00*/  IADD3 R5, PT, PT, R3.reuse, R5, RZ ;  /* 0x0000000503057210 */ /* 0x040fe40007ffe0ff */
[----:B------:R-:W-:-:S03]  /*2d10*/  IADD3 R22, PT, PT, -R3, R22, RZ ;  /* 0x0000001603167210 */ /* 0x000fc60007ffe1ff */
[----:B------:R-:W-:Y:S01]  /*2d20*/  FMUL R28, R5, 0.63661974668502807617 ;  /* 0x3f22f983051c7820 */ /* 0x000fe20000400000 */
[----:B------:R-:W-:-:S03]  /*2d30*/  ISETP.NE.AND P1, PT, R22, RZ, PT ;  /* 0x000000ff1600720c */ /* 0x000fc60003f25270 */
        /* <DEDUP_REMOVED lines=8> */
.L_x_73:
[----:B------:R-:W-:Y:S05]  /*2dc0*/  BSYNC.RECONVERGENT B4 ;  /* 0x0000000000047941 */ /* 0x000fea0003800200 */
.L_x_72:
[----:B------:R-:W-:-:S04]  /*2dd0*/  FMUL R22, R5, 1.1920928955078125e-07 ;  /* 0x3400000005167820 */ /* 0x000fc80000400000 */
[----:B------:R-:W-:-:S07]  /*2de0*/  FMUL R3, R29, R22 ;  /* 0x000000161d037220 */ /* 0x000fce0000400000 */
.L_x_68:
[----:B------:R-:W-:Y:S05]  /*2df0*/  BSYNC.RECONVERGENT B2 ;  /* 0x0000000000027941 */ /* 0x000fea0003800200 */
.L_x_67:
[C---:B------:R-:W-:Y:S02]  /*2e00*/  FSETP.NAN.AND P0, PT, |R3|.reuse, |R3|, PT ;  /* 0x400000030300720b */ /* 0x040fe40003f08200 */
[----:B------:R-:W-:-:S04]  /*2e10*/  LOP3.LUT R4, R3, 0x80000000, R4, 0xb8, !PT ;  /* 0x8000000003047812 */ /* 0x000fc800078eb804 */
[----:B------:R-:W-:-:S07]  /*2e20*/  FSEL R4, R3, R4, P0 ;  /* 0x0000000403047208 */ /* 0x000fce0000000000 */
.L_x_66:
[----:B------:R-:W-:Y:S05]  /*2e30*/  BSYNC.RECONVERGENT B1 ;  /* 0x0000000000017941 */ /* 0x000fea0003800200 */
.L_x_65:
[----:B------:R-:W-:-:S13]  /*2e40*/  FSETP.GT.AND P1, PT, |R4|, 3.1415927410125732422, PT ;  /* 0x40490fdb0400780b */ /* 0x000fda0003f24200 */
[C---:B------:R-:W-:Y:S02]  /*2e50*/  @P1 FSETP.GEU.AND P2, PT, R4.reuse, RZ, PT ;  /* 0x000000ff0400120b */ /* 0x040fe40003f4e000 */
[----:B------:R-:W-:Y:S02]  /*2e60*/  @P1 FSETP.GT.AND P0, PT, R4, RZ, PT ;  /* 0x000000ff0400120b */ /* 0x000fe40003f04000 */
[----:B------:R-:W-:-:S04]  /*2e70*/  @P1 FSEL R3, RZ, -6.2831854820251464844, P2 ;  /* 0xc0c90fdbff031808 */ /* 0x000fc80001000000 */
[----:B------:R-:W-:-:S05]  /*2e80*/  @P1 FSEL R3, R3, 6.2831854820251464844, !P0 ;  /* 0x40c90fdb03031808 */ /* 0x000fca0004000000 */
[----:B------:R-:W-:Y:S01]  /*2e90*/  @P1 FADD R4, R4, -R3 ;  /* 0x8000000304041221 */ /* 0x000fe20000000000 */
[----:B------:R-:W-:-:S03]  /*2ea0*/  FSETP.GEU.AND P1, PT, |R7|, 1.5707963705062866211, PT ;  /* 0x3fc90fdb0700780b */ /* 0x000fc60003f2e200 */
[CC--:B------:R-:W-:Y:S01]  /*2eb0*/  FMUL R3, R4.reuse, R7.reuse ;  /* 0x0000000704037220 */ /* 0x0c0fe20000400000 */
[C---:B------:R-:W-:Y:S02]  /*2ec0*/  FSETP.GEU.AND P2, PT, |R4|.reuse, 1.5707963705062866211, PT ;  /* 0x3fc90fdb0400780b */ /* 0x040fe40003f4e200 */
[----:B------:R-:W-:Y:S02]  /*2ed0*/  FMNMX R33, |R4|, |R7|, PT ;  /* 0x4000000704217209 */ /* 0x000fe40003800200 */
[----:B------:R-:W-:Y:S02]  /*2ee0*/  FSETP.GEU.AND P0, PT, R3, RZ, PT ;  /* 0x000000ff0300720b */ /* 0x000fe40003f0e000 */
[----:B------:R-:W-:-:S11]  /*2ef0*/  FSEL R4, -R33, R33, !P2 ;  /* 0x0000002121047208 */ /* 0x000fd60005000100 */
[----:B------:R-:W-:Y:S01]  /*2f00*/  @!P0 FSEL R33, R4, R33, !P1 ;  /* 0x0000002104218208 */ /* 0x000fe20004800000 */
[----:B------:R-:W-:Y:S06]  /*2f10*/  BRA `(.L_x_26) ;  /* 0x00000004008c7947 */ /* 0x000fec0003800000 */
.L_x_27:
[----:B------:R-:W-:Y:S01]  /*2f20*/  FADD R23, -R20, R23 ;  /* 0x0000001714177221 */ /* 0x000fe20000000100 */
[----:B------:R-:W-:Y:S01]  /*2f30*/  FADD R22, -R21, R22 ;  /* 0x0000001615167221 */ /* 0x000fe20000000100 */
[----:B------:R-:W-:Y:S02]  /*2f40*/  BSSY.RECONVERGENT B1, `(.L_x_75) ;  /* 0x000000e000017945 */ /* 0x000fe40003800200 */
[----:B------:R-:W-:-:S04]  /*2f50*/  FMUL R23, R23, R23 ;  /* 0x0000001717177220 */ /* 0x000fc80000400000 */
[----:B------:R-:W-:-:S04]  /*2f60*/  FFMA R3, R22, R22, R23 ;  /* 0x0000001616037223 */ /* 0x000fc80000000017 */
[----:B------:R0:W1:Y:S01]  /*2f70*/  MUFU.RSQ R4, R3 ;  /* 0x0000000300047308 */ /* 0x0000620000001400 */
[----:B------:R-:W-:-:S04]  /*2f80*/  IADD3 R5, PT, PT, R3, -0xd000000, RZ ;  /* 0xf300000003057810 */ /* 0x000fc80007ffe0ff */
[----:B------:R-:W-:-:S13]  /*2f90*/  ISETP.GT.U32.AND P0, PT, R5, 0x727fffff, PT ;  /* 0x727fffff0500780c */ /* 0x000fda0003f04070 */
[----:B01----:R-:W-:Y:S05]  /*2fa0*/  @!P0 BRA `(.L_x_76) ;  /* 0x00000000000c8947 */ /* 0x003fea0003800000 */
[----:B------:R-:W-:-:S07]  /*2fb0*/  MOV R28, 0x2fd0 ;  /* 0x00002fd0001c7802 */ /* 0x000fce0000000f00 */
[----:B------:R-:W-:Y:S05]  /*2fc0*/  CALL.REL.NOINC `($__internal_0_$__cuda_sm20_sqrt_rn_f32_slowpath) ;  /* 0x0000005000ac7944 */ /* 0x000fea0003c00000 */
[----:B------:R-:W-:Y:S05]  /*2fd0*/  BRA `(.L_x_77) ;  /* 0x0000000000107947 */ /* 0x000fea0003800000 */
.L_x_76:
[----:B------:R-:W-:Y:S01]  /*2fe0*/  FMUL.FTZ R32, R3, R4 ;  /* 0x0000000403207220 */ /* 0x000fe20000410000 */
[----:B------:R-:W-:-:S03]  /*2ff0*/  FMUL.FTZ R4, R4, 0.5 ;  /* 0x3f00000004047820 */ /* 0x000fc60000410000 */
[----:B------:R-:W-:-:S04]  /*3000*/  FFMA R3, -R32, R32, R3 ;  /* 0x0000002020037223 */ /* 0x000fc80000000103 */
[----:B------:R-:W-:-:S07]  /*3010*/  FFMA R32, R3, R4, R32 ;  /* 0x0000000403207223 */ /* 0x000fce0000000020 */
.L_x_77:
[----:B------:R-:W-:Y:S05]  /*3020*/  BSYNC.RECONVERGENT B1 ;  /* 0x0000000000017941 */ /* 0x000fea0003800200 */
.L_x_75:
[----:B------:R-:W0:Y:S01]  /*3030*/  MUFU.RCP R22, R7 ;  /* 0x0000000700167308 */ /* 0x000e220000001000 */
[----:B------:R-:W-:Y:S01]  /*3040*/  FMUL R4, R32, 0.5 ;  /* 0x3f00000020047820 */ /* 0x000fe20000400000 */
[----:B------:R-:W-:Y:S06]  /*3050*/  BSSY.RECONVERGENT B4, `(.L_x_78) ;  /* 0x000000c000047945 */ /* 0x000fec0003800200 */
        /* <DEDUP_REMOVED lines=11> */
.L_x_79:
[----:B------:R-:W-:Y:S05]  /*3110*/  BSYNC.RECONVERGENT B4 ;  /* 0x0000000000047941 */ /* 0x000fea0003800200 */
.L_x_78:
[----:B------:R-:W-:Y:S01]  /*3120*/  HFMA2 R4, -RZ, RZ, 1.75, 0 ;  /* 0x3f000000ff047431 */ /* 0x000fe200000001ff */
[C---:B------:R-:W-:Y:S01]  /*3130*/  FSETP.NEU.AND P1, PT, |R5|.reuse, 1, PT ;  /* 0x3f8000000500780b */ /* 0x040fe20003f2d200 */
[----:B------:R-:W-:Y:S01]  /*3140*/  MUFU.RCP R28, R7 ;  /* 0x00000007001c7308 */ /* 0x000fe20000001000 */
[C---:B------:R-:W-:Y:S01]  /*3150*/  FSETP.GT.AND P0, PT, |R5|.reuse, 0.56000000238418579102, PT ;  /* 0x3f0f5c290500780b */ /* 0x040fe20003f04200 */
[----:B------:R-:W-:Y:S01]  /*3160*/  UMOV UR4, 0x42c80000 ;  /* 0x42c8000000047882 */ /* 0x000fe20000000000 */
[----:B------:R-:W-:Y:S01]  /*3170*/  BSSY.RECONVERGENT B4, `(.L_x_80) ;  /* 0x0000024000047945 */ /* 0x000fe20003800200 */
[----:B------:R-:W-:-:S04]  /*3180*/  FFMA R3, |R5|, -R4, 0.5 ;  /* 0x3f00000005037423 */ /* 0x000fc80000000a04 */
[----:B------:R-:W0:Y:S02]  /*3190*/  MUFU.RSQ R4, R3 ;  /* 0x0000000300047308 */ /* 0x000e240000001400 */
[----:B0-----:R-:W-:Y:S01]  /*31a0*/  FMUL R22, R3, R4 ;  /* 0x0000000403167220 */ /* 0x001fe20000400000 */
[----:B------:R-:W-:-:S04]  /*31b0*/  FMUL R23, R4, -0.5 ;  /* 0xbf00000004177820 */ /* 0x000fc80000400000 */
[----:B------:R-:W-:-:S04]  /*31c0*/  FFMA R23, R22, R23, 0.5 ;  /* 0x3f00000016177423 */ /* 0x000fc80000000017 */
[----:B------:R-:W-:-:S05]  /*31d0*/  FFMA R23, R22, R23, R22 ;  /* 0x0000001716177223 */ /* 0x000fca0000000016 */
[----:B------:R-:W-:Y:S02]  /*31e0*/  FSEL R4, R23, RZ, P1 ;  /* 0x000000ff17047208 */ /* 0x000fe40000800000 */
[----:B------:R-:W-:Y:S02]  /*31f0*/  MOV R23, 0x3d4dd2f7 ;  /* 0x3d4dd2f700177802 */ /* 0x000fe40000000f00 */
[----:B------:R-:W-:-:S05]  /*3200*/  FSEL R4, R4, |R5|, P0 ;  /* 0x4000000504047208 */ /* 0x000fca0000000000 */
[----:B------:R-:W-:-:S04]  /*3210*/  FMUL R22, R4, R4 ;  /* 0x0000000404167220 */ /* 0x000fc80000400000 */
[----:B------:R-:W-:Y:S01]  /*3220*/  FFMA R3, R22, R23, 0.018773360177874565125 ;  /* 0x3c99ca9716037423 */ /* 0x000fe20000000017 */
[----:B------:R-:W-:-:S03]  /*3230*/  HFMA2 R23, -RZ, RZ, 1.9599609375, 20144 ;  /* 0x3fd774ebff177431 */ /* 0x000fc600000001ff */
[----:B------:R-:W-:-:S04]  /*3240*/  FFMA R3, R22, R3, 0.046769052743911743164 ;  /* 0x3d3f90e816037423 */ /* 0x000fc80000000003 */
[----:B------:R-:W-:-:S04]  /*3250*/  FFMA R3, R22, R3, 0.074823014438152313232 ;  /* 0x3d993ccf16037423 */ /* 0x000fc80000000003 */
[----:B------:R-:W-:-:S04]  /*3260*/  FFMA R3, R22, R3, 0.16667181253433227539 ;  /* 0x3e2aac0416037423 */ /* 0x000fc80000000003 */
[----:B------:R-:W-:-:S04]  /*3270*/  FMUL R3, R22, R3 ;  /* 0x0000000316037220 */ /* 0x000fc80000400000 */
[----:B------:R-:W-:Y:S01]  /*3280*/  FFMA R4, R4, R3, R4 ;  /* 0x0000000304047223 */ /* 0x000fe20000000004 */
[----:B------:R-:W-:-:S03]  /*3290*/  FFMA R3, R28, -R7, 1 ;  /* 0x3f8000001c037423 */ /* 0x000fc60000000807 */
[----:B------:R-:W-:Y:S01]  /*32a0*/  FMUL R22, R4, -2 ;  /* 0xc000000004167820 */ /* 0x000fe20000400000 */
[----:B------:R-:W-:Y:S01]  /*32b0*/  FFMA R3, R28, R3, R28 ;  /* 0x000000031c037223 */ /* 0x000fe2000000001c */
[----:B------:R-:W-:Y:S02]  /*32c0*/  MOV R28, UR4 ;  /* 0x00000004001c7c02 */ /* 0x000fe40008000f00 */
[----:B------:R-:W-:Y:S01]  /*32d0*/  @P0 FFMA R4, R23, 0.93318945169448852539, R22 ;  /* 0x3f6ee58117040823 */ /* 0x000fe20000000016 */
[----:B------:R-:W-:Y:S01]  /*32e0*/  FFMA R22, R3, 100, RZ ;  /* 0x42c8000003167823 */ /* 0x000fe200000000ff */
[----:B------:R-:W0:Y:S03]  /*32f0*/  FCHK P0, R28, R7 ;  /* 0x000000071c007302 */ /* 0x000e260000000000 */
[----:B------:R-:W-:Y:S01]  /*3300*/  FSETP.NAN.AND P1, PT, R4, R4, PT ;  /* 0x000000040400720b */ /* 0x000fe20003f28000 */
[----:B------:R-:W-:Y:S01]  /*3310*/  FFMA R23, R22, -R7, 100 ;  /* 0x42c8000016177423 */ /* 0x000fe20000000807 */
[----:B------:R-:W-:-:S03]  /*3320*/  LOP3.LUT R5, R4, 0x80000000, R5, 0xb8, !PT ;  /* 0x8000000004057812 */ /* 0x000fc600078eb805 */
[----:B------:R-:W-:Y:S01]  /*3330*/  FFMA R3, R3, R23, R22 ;  /* 0x0000001703037223 */ /* 0x000fe20000000016 */
[----:B------:R-:W-:-:S05]  /*3340*/  FSEL R5, R5, R4, !P1 ;  /* 0x0000000405057208 */ /* 0x000fca0004800000 */
[----:B------:R-:W-:Y:S01]  /*3350*/  FADD R33, R5, R5 ;  /* 0x0000000505217221 */ /* 0x000fe20000000000 */
[----:B0-----:R-:W-:Y:S06]  /*3360*/  @!P0 BRA `(.L_x_81) ;  /* 0x0000000000108947 */ /* 0x001fec0003800000 */
[----:B------:R-:W-:Y:S01]  /*3370*/  IMAD.MOV.U32 R3, RZ, RZ, R7 ;  /* 0x000000ffff037224 */ /* 0x000fe200078e0007 */
[----:B------:R-:W-:Y:S02]  /*3380*/  MOV R4, 0x42c80000 ;  /* 0x42c8000000047802 */ /* 0x000fe40000000f00 */
[----:B------:R-:W-:-:S07]  /*3390*/  MOV R28, 0x33b0 ;  /* 0x000033b0001c7802 */ /* 0x000fce0000000f00 */
[----:B------:R-:W-:Y:S05]  /*33a0*/  CALL.REL.NOINC `($__internal_1_$__cuda_sm3x_div_rn_noftz_f32_slowpath) ;  /* 0x0000005000087944 */ /* 0x000fea0003c00000 */
.L_x_81:
[----:B------:R-:W-:Y:S05]  /*33b0*/  BSYNC.RECONVERGENT B4 ;  /* 0x0000000000047941 */ /* 0x000fea0003800200 */
.L_x_80:
[----:B------:R-:W-:Y:S01]  /*33c0*/  HFMA2 R4, -RZ, RZ, 1.75, 0 ;  /* 0x3f000000ff047431 */ /* 0x000fe200000001ff */
[C---:B------:R-:W-:Y:S02]  /*33d0*/  FSETP.NEU.AND P1, PT, |R3|.reuse, 1, PT ;  /* 0x3f8000000300780b */ /* 0x040fe40003f2d200 */
[C---:B------:R-:W-:Y:S02]  /*33e0*/  FSETP.GT.AND P0, PT, |R3|.reuse, 0.56000000238418579102, PT ;  /* 0x3f0f5c290300780b */ /* 0x040fe40003f04200 */
[----:B------:R-:W-:Y:S01]  /*33f0*/  MOV R28, 0x3d4dd2f7 ;  /* 0x3d4dd2f7001c7802 */ /* 0x000fe20000000f00 */
[----:B------:R-:W-:-:S04]  /*3400*/  FFMA R4, |R3|, -R4, 0.5 ;  /* 0x3f00000003047423 */ /* 0x000fc80000000a04 */
[----:B------:R-:W0:Y:S02]  /*3410*/  MUFU.RSQ R5, R4 ;  /* 0x0000000400057308 */ /* 0x000e240000001400 */
[----:B0-----:R-:W-:Y:S01]  /*3420*/  FMUL R7, R4, R5 ;  /* 0x0000000504077220 */ /* 0x001fe20000400000 */
[----:B------:R-:W-:Y:S01]  /*3430*/  FMUL R22, R5, -0.5 ;  /* 0xbf00000005167820 */ /* 0x000fe20000400000 */
[----:B------:R-:W-:-:S03]  /*3440*/  HFMA2 R5, -RZ, RZ, 1.9599609375, 20144 ;  /* 0x3fd774ebff057431 */ /* 0x000fc600000001ff */
[----:B------:R-:W-:-:S04]  /*3450*/  FFMA R22, R7, R22, 0.5 ;  /* 0x3f00000007167423 */ /* 0x000fc80000000016 */
[----:B------:R-:W-:-:S05]  /*3460*/  FFMA R22, R7, R22, R7 ;  /* 0x0000001607167223 */ /* 0x000fca0000000007 */
[----:B------:R-:W-:-:S04]  /*3470*/  FSEL R22, R22, RZ, P1 ;  /* 0x000000ff16167208 */ /* 0x000fc80000800000 */
[----:B------:R-:W-:-:S05]  /*3480*/  FSEL R22, R22, |R3|, P0 ;  /* 0x4000000316167208 */ /* 0x000fca0000000000 */
[----:B------:R-:W-:-:S04]  /*3490*/  FMUL R3, R22, R22 ;  /* 0x0000001616037220 */ /* 0x000fc80000400000 */
[----:B------:R-:W-:-:S04]  /*34a0*/  FFMA R4, R3, R28, 0.018773360177874565125 ;  /* 0x3c99ca9703047423 */ /* 0x000fc8000000001c */
[----:B------:R-:W-:-:S04]  /*34b0*/  FFMA R4, R3, R4, 0.046769052743911743164 ;  /* 0x3d3f90e803047423 */ /* 0x000fc80000000004 */
[----:B------:R-:W-:-:S04]  /*34c0*/  FFMA R4, R3, R4, 0.074823014438152313232 ;  /* 0x3d993ccf03047423 */ /* 0x000fc80000000004 */
[----:B------:R-:W-:-:S04]  /*34d0*/  FFMA R4, R3, R4, 0.16667181253433227539 ;  /* 0x3e2aac0403047423 */ /* 0x000fc80000000004 */
[----:B------:R-:W-:-:S04]  /*34e0*/  FMUL R3, R3, R4 ;  /* 0x0000000403037220 */ /* 0x000fc80000400000 */
[----:B------:R-:W-:-:S04]  /*34f0*/  FFMA R3, R22, R3, R22 ;  /* 0x0000000316037223 */ /* 0x000fc80000000016 */
[----:B------:R-:W-:-:S04]  /*3500*/  FMUL R4, R3, -2 ;  /* 0xc000000003047820 */ /* 0x000fc80000400000 */
[----:B------:R-:W-:-:S05]  /*3510*/  @P0 FFMA R3, R5, 0.93318945169448852539, R4 ;  /* 0x3f6ee58105030823 */ /* 0x000fca0000000004 */
[----:B------:R-:W-:-:S04]  /*3520*/  FSETP.NAN.AND P0, PT, R3, R3, PT ;  /* 0x000000030300720b */ /* 0x000fc80003f08000 */
[----:B------:R-:W-:-:S05]  /*3530*/  FSEL R4, |R3|, R3, !P0 ;  /* 0x0000000303047208 */ /* 0x000fca0004000200 */
[----:B------:R-:W-:-:S07]  /*3540*/  FADD R33, R33, -R4 ;  /* 0x8000000421217221 */ /* 0x000fce0000000000 */
.L_x_26:
[----:B------:R-:W-:Y:S05]  /*3550*/  BSYNC.RECONVERGENT B3 ;  /* 0x0000000000037941 */ /* 0x000fea0003800200 */
.L_x_25:
[----:B------:R-:W-:Y:S01]  /*3560*/  FSETP.GEU.AND P0, PT, R33, 0.62831854820251464844, PT ;  /* 0x3f20d97c2100780b */ /* 0x000fe20003f0e000 */
[----:B------:R-:W-:-:S12]  /*3570*/  BSSY.RECONVERGENT B3, `(.L_x_82) ;  /* 0x000005b000037945 */ /* 0x000fd80003800200 */
[----:B------:R-:W-:Y:S05]  /*3580*/  @P0 BRA `(.L_x_83) ;  /* 0x0000000400640947 */ /* 0x000fea0003800000 */
[----:B------:R-:W-:Y:S01]  /*3590*/  MOV R3, 0x3f20d97c ;  /* 0x3f20d97c00037802 */ /* 0x000fe20000000f00 */
[----:B------:R-:W-:Y:S01]  /*35a0*/  FADD R4, -R33, 0.62831854820251464844 ;  /* 0x3f20d97c21047421 */ /* 0x000fe20000000100 */
[----:B------:R-:W-:Y:S01]  /*35b0*/  IMAD.MOV.U32 R22, RZ, RZ, 0x3fcbb7e4 ;  /* 0x3fcbb7e4ff167424 */ /* 0x000fe200078e00ff */
[----:B------:R-:W-:Y:S02]  /*35c0*/  BSSY.RECONVERGENT B4, `(.L_x_84) ;  /* 0x000000b000047945 */ /* 0x000fe40003800200 */
[----:B------:R-:W0:Y:S01]  /*35d0*/  FCHK P0, R4, 0.62831854820251464844 ;  /* 0x3f20d97c04007902 */ /* 0x000e220000000000 */
[----:B------:R-:W-:-:S04]  /*35e0*/  FFMA R3, R22, -R3, 1 ;  /* 0x3f80000016037423 */ /* 0x000fc80000000803 */
[----:B------:R-:W-:-:S04]  /*35f0*/  FFMA R3, R3, R22, 1.5915493965148925781 ;  /* 0x3fcbb7e403037423 */ /* 0x000fc80000000016 */
[----:B------:R-:W-:-:S04]  /*3600*/  FFMA R5, R4, R3, RZ ;  /* 0x0000000304057223 */ /* 0x000fc800000000ff */
[----:B------:R-:W-:-:S04]  /*3610*/  FFMA R22, R5, -0.62831854820251464844, R4 ;  /* 0xbf20d97c05167823 */ /* 0x000fc80000000004 */
[----:B------:R-:W-:Y:S01]  /*3620*/  FFMA R3, R3, R22, R5 ;  /* 0x0000001603037223 */ /* 0x000fe20000000005 */
[----:B0-----:R-:W-:Y:S06]  /*3630*/  @!P0 BRA `(.L_x_85) ;  /* 0x00000000000c8947 */ /* 0x001fec0003800000 */
[----:B------:R-:W-:Y:S01]  /*3640*/  HFMA2 R3, -RZ, RZ, 1.78125, -175.5 ;  /* 0x3f20d97cff037431 */ /* 0x000fe200000001ff */
[----:B------:R-:W-:-:S07]  /*3650*/  MOV R28, 0x3670 ;  /* 0x00003670001c7802 */ /* 0x000fce0000000f00 */
[----:B------:R-:W-:Y:S05]  /*3660*/  CALL.REL.NOINC `($__internal_1_$__cuda_sm3x_div_rn_noftz_f32_slowpath) ;  /* 0x0000004c00587944 */ /* 0x000fea0003c00000 */
.L_x_85:
[----:B------:R-:W-:Y:S05]  /*3670*/  BSYNC.RECONVERGENT B4 ;  /* 0x0000000000047941 */ /* 0x000fea0003800200 */
.L_x_84:
[----:B------:R-:W-:Y:S01]  /*3680*/  FSETP.NEU.AND P0, PT, |R3|, 1, PT ;  /* 0x3f8000000300780b */ /* 0x000fe20003f0d200 */
[----:B------:R-:W-:Y:S01]  /*3690*/  BSSY.RECONVERGENT B1, `(.L_x_86) ;  /* 0x0000047000017945 */ /* 0x000fe20003800200 */
[----:B------:R-:W-:-:S11]  /*36a0*/  MOV R4, 0x3f800000 ;  /* 0x3f80000000047802 */ /* 0x000fd60000000f00 */
[----:B------:R-:W-:Y:S05]  /*36b0*/  @!P0 BRA `(.L_x_87) ;  /* 0x0000000400108947 */ /* 0x000fea0003800000 */
[----:B------:R-:W-:-:S13]  /*36c0*/  FSETP.NAN.AND P0, PT, |R3|, |R3|, PT ;  /* 0x400000030300720b */ /* 0x000fda0003f08200 */
[----:B------:R-:W-:Y:S01]  /*36d0*/  @P0 FADD R4, |R3|, 1.5 ;  /* 0x3fc0000003040421 */ /* 0x000fe20000000200 */
[----:B------:R-:W-:Y:S06]  /*36e0*/  @P0 BRA `(.L_x_87) ;  /* 0x0000000400040947 */ /* 0x000fec0003800000 */
[----:B------:R-:W-:-:S04]  /*36f0*/  FSETP.NEU.AND P0, PT, |R3|, +INF , PT ;  /* 0x7f8000000300780b */ /* 0x000fc80003f0d200 */
[----:B------:R-:W-:-:S13]  /*3700*/  FSETP.NEU.AND P0, PT, |R3|, RZ, P0 ;  /* 0x000000ff0300720b */ /* 0x000fda000070d200 */
[----:B------:R-:W-:-:S05]  /*3710*/  @!P0 FADD R4, |R3|, |R3| ;  /* 0x4000000303048221 */ /* 0x000fca0000000200 */
[----:B------:R-:W-:Y:S01]  /*3720*/  @!P0 LOP3.LUT R4, R4, 0x7fffffff, RZ, 0xc0, !PT ;  /* 0x7fffffff04048812 */ /* 0x000fe200078ec0ff */
[----:B------:R-:W-:Y:S06]  /*3730*/  @!P0 BRA `(.L_x_87) ;  /* 0x0000000000f08947 */ /* 0x000fec0003800000 */
[C---:B------:R-:W-:Y:S01]  /*3740*/  FMUL R4, |R3|.reuse, 16777216 ;  /* 0x4b80000003047820 */ /* 0x040fe20000400200 */
[C---:B------:R-:W-:Y:S01]  /*3750*/  FSETP.GEU.AND P0, PT, |R3|.reuse, 1.175494350822287508e-38, PT ;  /* 0x008000000300780b */ /* 0x040fe20003f0e200 */
[----:B------:R-:W-:Y:S01]  /*3760*/  HFMA2 R31, -RZ, RZ, 0.771484375, 0.21533203125 ;  /* 0x3a2c32e4ff1f7431 */ /* 0x000fe200000001ff */
[----:B------:R-:W-:Y:S02]  /*3770*/  FSETP.GEU.AND P2, PT, |R3|, RZ, PT ;  /* 0x000000ff0300720b */ /* 0x000fe40003f4e200 */
[----:B------:R-:W-:Y:S02]  /*3780*/  FSEL R4, R4, |R3|, !P0 ;  /* 0x4000000304047208 */ /* 0x000fe40004000000 */
[----:B------:R-:W-:Y:S02]  /*3790*/  FSEL R22, RZ, -24, P0 ;  /* 0xc1c00000ff167808 */ /* 0x000fe40000000000 */
[----:B------:R-:W-:-:S04]  /*37a0*/  IADD3 R5, PT, PT, R4, -0x3f3504f3, RZ ;  /* 0xc0cafb0d04057810 */ /* 0x000fc80007ffe0ff */
[----:B------:R-:W-:-:S05]  /*37b0*/  LOP3.LUT R5, R5, 0xff800000, RZ, 0xc0, !PT ;  /* 0xff80000005057812 */ /* 0x000fca00078ec0ff */
[----:B------:R-:W-:Y:S01]  /*37c0*/  IMAD.IADD R4, R4, 0x1, -R5 ;  /* 0x0000000104047824 */ /* 0x000fe200078e0a05 */
[----:B------:R-:W-:-:S03]  /*37d0*/  I2FP.F32.S32 R5, R5 ;  /* 0x0000000500057245 */ /* 0x000fc60000201400 */
[C---:B------:R-:W-:Y:S01]  /*37e0*/  FADD R28, R4.reuse, 1 ;  /* 0x3f800000041c7421 */ /* 0x040fe20000000000 */
[----:B------:R-:W-:-:S04]  /*37f0*/  FADD R23, R4, -1 ;  /* 0xbf80000004177421 */ /* 0x000fc80000000000 */
[----:B------:R-:W-:Y:S01]  /*3800*/  FADD R7, R23, R23 ;  /* 0x0000001717077221 */ /* 0x000fe20000000000 */
[----:B------:R-:W0:Y:S03]  /*3810*/  MUFU.RCP R28, R28 ;  /* 0x0000001c001c7308 */ /* 0x000e260000001000 */
[----:B0-----:R-:W-:Y:S01]  /*3820*/  FMUL R4, R28, R7 ;  /* 0x000000071c047220 */ /* 0x001fe20000400000 */
[----:B------:R-:W-:-:S03]  /*3830*/  FFMA R7, R5, 1.1920928955078125e-07, R22 ;  /* 0x3400000005077823 */ /* 0x000fc60000000016 */
[----:B------:R-:W-:Y:S01]  /*3840*/  FADD R29, R23, -R4 ;  /* 0x80000004171d7221 */ /* 0x000fe20000000000 */
[CC--:B------:R-:W-:Y:S01]  /*3850*/  FMUL R22, R4.reuse, R4.reuse ;  /* 0x0000000404167220 */ /* 0x0c0fe20000400000 */
[----:B------:R-:W-:Y:S02]  /*3860*/  FFMA R5, R4, 1.4426950216293334961, R7 ;  /* 0x3fb8aa3b04057823 */ /* 0x000fe40000000007 */
[----:B------:R-:W-:Y:S01]  /*3870*/  FADD R30, R29, R29 ;  /* 0x0000001d1d1e7221 */ /* 0x000fe20000000000 */
[C---:B------:R-:W-:Y:S01]  /*3880*/  FFMA R29, R22.reuse, R31, 0.0032181653659790754318 ;  /* 0x3b52e7db161d7423 */ /* 0x040fe2000000001f */
[----:B------:R-:W-:Y:S02]  /*3890*/  FADD R7, R7, -R5 ;  /* 0x8000000507077221 */ /* 0x000fe40000000000 */
[----:B------:R-:W-:Y:S01]  /*38a0*/  FFMA R23, R23, -R4, R30 ;  /* 0x8000000417177223 */ /* 0x000fe2000000001e */
[----:B------:R-:W-:Y:S01]  /*38b0*/  FFMA R29, R22, R29, 0.018033718690276145935 ;  /* 0x3c93bb73161d7423 */ /* 0x000fe2000000001d */
[----:B------:R-:W-:-:S02]  /*38c0*/  FFMA R30, R4, 1.4426950216293334961, R7 ;  /* 0x3fb8aa3b041e7823 */ /* 0x000fc40000000007 */
[----:B------:R-:W-:Y:S01]  /*38d0*/  FMUL R23, R28, R23 ;  /* 0x000000171c177220 */ /* 0x000fe20000400000 */
[----:B------:R-:W-:-:S03]  /*38e0*/  FFMA R29, R22, R29, 0.12022458761930465698 ;  /* 0x3df6384f161d7423 */ /* 0x000fc6000000001d */
[----:B------:R-:W-:Y:S01]  /*38f0*/  FFMA R7, R23, 1.4426950216293334961, R30 ;  /* 0x3fb8aa3b17077823 */ /* 0x000fe2000000001e */
[----:B------:R-:W-:-:S03]  /*3900*/  FMUL R29, R22, R29 ;  /* 0x0000001d161d7220 */ /* 0x000fc60000400000 */
[----:B------:R-:W-:Y:S01]  /*3910*/  FFMA R28, R4, 1.9251366722983220825e-08, R7 ;  /* 0x32a55e34041c7823 */ /* 0x000fe20000000007 */
[----:B------:R-:W-:-:S04]  /*3920*/  FMUL R22, R29, 3 ;  /* 0x404000001d167820 */ /* 0x000fc80000400000 */
[----:B------:R-:W-:Y:S01]  /*3930*/  FFMA R22, R23, R22, R28 ;  /* 0x0000001617167223 */ /* 0x000fe2000000001c */
[----:B------:R-:W-:-:S03]  /*3940*/  MOV R23, 0x391fcb8e ;  /* 0x391fcb8e00177802 */ /* 0x000fc60000000f00 */
[----:B------:R-:W-:-:S04]  /*3950*/  FFMA R22, R4, R29, R22 ;  /* 0x0000001d04167223 */ /* 0x000fc80000000016 */
[----:B------:R-:W-:-:S04]  /*3960*/  FADD R4, R5, R22 ;  /* 0x0000001605047221 */ /* 0x000fc80000000000 */
[----:B------:R-:W-:Y:S01]  /*3970*/  FMUL R7, R4, 1.5 ;  /* 0x3fc0000004077820 */ /* 0x000fe20000400000 */
[----:B------:R-:W-:-:S03]  /*3980*/  FADD R5, -R5, R4 ;  /* 0x0000000405057221 */ /* 0x000fc60000000100 */
[----:B------:R-:W0:Y:S01]  /*3990*/  FRND R28, R7 ;  /* 0x00000007001c7307 */ /* 0x000e220000201000 */
[----:B------:R-:W-:Y:S01]  /*39a0*/  FADD R5, R22, -R5 ;  /* 0x8000000516057221 */ /* 0x000fe20000000000 */
[----:B------:R-:W-:Y:S01]  /*39b0*/  FFMA R4, R4, 1.5, -R7 ;  /* 0x3fc0000004047823 */ /* 0x000fe20000000807 */
[----:B------:R-:W-:-:S03]  /*39c0*/  FSETP.GT.AND P1, PT, |R7|, 152, PT ;  /* 0x431800000700780b */ /* 0x000fc60003f24200 */
[----:B------:R-:W-:Y:S02]  /*39d0*/  FFMA R5, R5, 1.5, R4 ;  /* 0x3fc0000005057823 */ /* 0x000fe40000000004 */
[----:B------:R-:W1:Y:S01]  /*39e0*/  F2I.NTZ R22, R7 ;  /* 0x0000000700167305 */ /* 0x000e620000203100 */
[----:B0-----:R-:W-:Y:S01]  /*39f0*/  FADD R4, R7, -R28 ;  /* 0x8000001c07047221 */ /* 0x001fe20000000000 */
[----:B------:R-:W-:-:S03]  /*3a00*/  FSETP.GT.AND P0, PT, R28, RZ, PT ;  /* 0x000000ff1c00720b */ /* 0x000fc60003f04000 */
[----:B------:R-:W-:-:S04]  /*3a10*/  FADD R4, R4, R5 ;  /* 0x0000000504047221 */ /* 0x000fc80000000000 */
[----:B------:R-:W-:-:S04]  /*3a20*/  FFMA R5, R4, R23, 0.0013391353422775864601 ;  /* 0x3aaf85ed04057423 */ /* 0x000fc80000000017 */
[----:B------:R-:W-:-:S04]  /*3a30*/  FFMA R5, R4, R5, 0.0096188392490148544312 ;  /* 0x3c1d985604057423 */ /* 0x000fc80000000005 */
[----:B------:R-:W-:-:S04]  /*3a40*/  FFMA R5, R4, R5, 0.055503588169813156128 ;  /* 0x3d6357bb04057423 */ /* 0x000fc80000000005 */
[C---:B------:R-:W-:Y:S01]  /*3a50*/  FFMA R23, R4.reuse, R5, 0.24022644758224487305 ;  /* 0x3e75fdec04177423 */ /* 0x040fe20000000005 */
[----:B------:R-:W-:Y:S02]  /*3a60*/  SEL R5, RZ, 0x83000000, P0 ;  /* 0x83000000ff057807 */ /* 0x000fe40000000000 */
[----:B------:R-:W-:Y:S01]  /*3a70*/  FSETP.GEU.AND P0, PT, R7, RZ, PT ;  /* 0x000000ff0700720b */ /* 0x000fe20003f0e000 */
[----:B------:R-:W-:Y:S01]  /*3a80*/  FFMA R23, R4, R23, 0.69314718246459960938 ;  /* 0x3f31721804177423 */ /* 0x000fe20000000017 */
[----:B------:R-:W-:Y:S02]  /*3a90*/  IADD3 R3, PT, PT, R5, 0x7f000000, RZ ;  /* 0x7f00000005037810 */ /* 0x000fe40007ffe0ff */
[----:B-1----:R-:W-:Y:S01]  /*3aa0*/  LEA R22, R22, -R5, 0x17 ;  /* 0x8000000516167211 */ /* 0x002fe200078eb8ff */
[----:B------:R-:W-:Y:S01]  /*3ab0*/  FFMA R28, R4, R23, 1 ;  /* 0x3f800000041c7423 */ /* 0x000fe20000000017 */
[----:B------:R-:W-:-:S03]  /*3ac0*/  FSEL R4, RZ, +INF , !P0 ;  /* 0x7f800000ff047808 */ /* 0x000fc60004000000 */
[----:B------:R-:W-:-:S04]  /*3ad0*/  FMUL R3, R3, R28 ;  /* 0x0000001c03037220 */ /* 0x000fc80000400000 */
[----:B------:R-:W-:Y:S01]  /*3ae0*/  @!P1 FMUL R4, R22, R3 ;  /* 0x0000000316049220 */ /* 0x000fe20000400000 */
[----:B------:R-:W-:-:S07]  /*3af0*/  @!P2 IMAD.MOV.U32 R4, RZ, RZ, 0x7fffffff ;  /* 0x7fffffffff04a424 */ /* 0x000fce00078e00ff */
.L_x_87:
[----:B------:R-:W-:Y:S05]  /*3b00*/  BSYNC.RECONVERGENT B1 ;  /* 0x0000000000017941 */ /* 0x000fea0003800200 */
.L_x_86:
[----:B------:R-:W-:-:S07]  /*3b10*/  FADD R15, R15, R4 ;  /* 0x000000040f0f7221 */ /* 0x000fce0000000000 */
.L_x_83:
[----:B------:R-:W-:Y:S05]  /*3b20*/  BSYNC.RECONVERGENT B3 ;  /* 0x0000000000037941 */ /* 0x000fea0003800200 */
.L_x_82:
[----:B------:R-:W0:Y:S01]  /*3b30*/  LDCU UR4, c[0x0][0x388] ;  /* 0x00007100ff0477ac */ /* 0x000e220008000800 */
[----:B------:R-:W-:-:S04]  /*3b40*/  IADD3 R12, PT, PT, R12, 0x1, RZ ;  /* 0x000000010c0c7810 */ /* 0x000fc80007ffe0ff */
[----:B0-----:R-:W-:-:S13]  /*3b50*/  ISETP.NE.AND P0, PT, R12, UR4, PT ;  /* 0x000000040c007c0c */ /* 0x001fda000bf05270 */
[----:B------:R-:W-:Y:S05]  /*3b60*/  @P0 BRA `(.L_x_19) ;  /* 0xffffffd400b40947 */ /* 0x000fea000383ffff */
.L_x_18:
[----:B------:R-:W-:Y:S01]  /*3b70*/  FADD R8, R20, -1000 ;  /* 0xc47a000014087421 */ /* 0x000fe20000000000 */
[----:B------:R-:W-:Y:S01]  /*3b80*/  FADD R4, R21, -4500 ;  /* 0xc58ca00015047421 */ /* 0x000fe20000000000 */
[----:B------:R-:W-:Y:S01]  /*3b90*/  BSSY.RECONVERGENT B1, `(.L_x_88) ;  /* 0x000000b000017945 */ /* 0x000fe20003800200 */
[----:B------:R-:W-:Y:S01]  /*3ba0*/  MOV R22, 0x458ca000 ;  /* 0x458ca00000167802 */ /* 0x000fe20000000f00 */
[----:B------:R-:W-:Y:S01]  /*3bb0*/  FMUL R7, RZ, R8 ;  /* 0x00000008ff077220 */ /* 0x000fe20000400000 */
[----:B------:R-:W-:-:S03]  /*3bc0*/  MOV R13, 0x447a0000 ;  /* 0x447a0000000d7802 */ /* 0x000fc60000000f00 */
[----:B------:R-:W-:-:S05]  /*3bd0*/  FADD R3, -R4, R7 ;  /* 0x0000000704037221 */ /* 0x000fca0000000100 */
[----:B------:R-:W-:-:S13]  /*3be0*/  FSETP.GTU.AND P0, PT, R3, RZ, PT ;  /* 0x000000ff0300720b */ /* 0x000fda0003f0c000 */
[----:B------:R-:W-:Y:S05]  /*3bf0*/  @!P0 BRA `(.L_x_89) ;  /* 0x0000000000108947 */ /* 0x000fea0003800000 */
[----:B------:R-:W-:Y:S01]  /*3c00*/  FSETP.GE.AND P0, PT, R3, 1000, PT ;  /* 0x447a00000300780b */ /* 0x000fe20003f06000 */
[----:B------:R-:W-:-:S12]  /*3c10*/  HFMA2 R22, -RZ, RZ, 5.3515625, -2 ;  /* 0x455ac000ff167431 */ /* 0x000fd800000001ff */
[----:B------:R-:W-:Y:S01]  /*3c20*/  @!P0 FADD R22, -R3, 4500 ;  /* 0x458ca00003168421 */ /* 0x000fe20000000100 */
[----:B------:R-:W-:-:S07]  /*3c30*/  @!P0 FFMA R13, RZ, R3, 1000 ;  /* 0x447a0000ff0d8423 */ /* 0x000fce0000000003 */
.L_x_89:
[----:B------:R-:W-:Y:S05]  /*3c40*/  BSYNC.RECONVERGENT B1 ;  /* 0x0000000000017941 */ /* 0x000fea0003800200 */
.L_x_88:
[C---:B------:R-:W-:Y:S01]  /*3c50*/  FADD R5, -R20.reuse, R13 ;  /* 0x0000000d14057221 */ /* 0x040fe20000000100 */
[----:B------:R-:W-:Y:S01]  /*3c60*/  FMUL R6, RZ, R4 ;  /* 0x00000004ff067220 */ /* 0x000fe20000400000 */
[----:B------:R-:W-:Y:S01]  /*3c70*/  FADD R3, -R21, R22 ;  /* 0x0000001615037221 */ /* 0x000fe20000000100 */
[----:B------:R-:W-:Y:S01]  /*3c80*/  BSSY.RECONVERGENT B1, `(.L_x_90) ;  /* 0x0000011000017945 */ /* 0x000fe20003800200 */
[----:B------:R-:W-:Y:S01]  /*3c90*/  FMUL R10, R5, R5 ;  /* 0x00000005050a7220 */ /* 0x000fe20000400000 */
[----:B------:R-:W-:Y:S01]  /*3ca0*/  FADD R5, R20, 1000 ;  /* 0x447a000014057421 */ /* 0x000fe20000000000 */
[----:B------:R-:W-:Y:S01]  /*3cb0*/  HFMA2 R23, -RZ, RZ, 5.546875, -0.0078125 ;  /* 0x458ca000ff177431 */ /* 0x000fe200000001ff */
[----:B------:R-:W-:Y:S01]  /*3cc0*/  FMNMX R12, |R16|, 1, PT ;  /* 0x3f800000100c7809 */ /* 0x000fe20003800200 */
[----:B------:R-:W-:Y:S01]  /*3cd0*/  FFMA R10, R3, R3, R10 ;  /* 0x00000003030a7223 */ /* 0x000fe2000000000a */
[----:B------:R-:W-:Y:S01]  /*3ce0*/  FADD R11, R5, R6 ;  /* 0x00000006050b7221 */ /* 0x000fe20000000000 */
[----:B------:R-:W-:-:S02]  /*3cf0*/  MOV R16, 0xc47a0000 ;  /* 0xc47a000000107802 */ /* 0x000fc40000000f00 */
[----:B------:R0:W1:Y:S01]  /*3d00*/  MUFU.RSQ R3, R10 ;  /* 0x0000000a00037308 */ /* 0x0000620000001400 */
[----:B------:R-:W-:Y:S01]  /*3d10*/  VIADD R9, R10, 0xf3000000 ;  /* 0xf30000000a097836 */ /* 0x000fe20000000000 */
[----:B------:R-:W-:-:S04]  /*3d20*/  FSETP.GTU.AND P0, PT, R11, RZ, PT ;  /* 0x000000ff0b00720b */ /* 0x000fc80003f0c000 */
[----:B------:R-:W-:-:S09]  /*3d30*/  ISETP.GT.U32.AND P1, PT, R9, 0x727fffff, PT ;  /* 0x727fffff0900780c */ /* 0x000fd20003f24070 */
[----:B0-----:R-:W-:Y:S05]  /*3d40*/  @!P0 BRA `(.L_x_91) ;  /* 0x0000000000108947 */ /* 0x001fea0003800000 */
[----:B------:R-:W-:Y:S02]  /*3d50*/  FSETP.GE.AND P0, PT, R11, 2000, PT ;  /* 0x44fa00000b00780b */ /* 0x000fe40003f06000 */
[----:B------:R-:W-:-:S11]  /*3d60*/  MOV R16, 0x447a0000 ;  /* 0x447a000000107802 */ /* 0x000fd60000000f00 */
[----:B------:R-:W-:Y:S01]  /*3d70*/  @!P0 FFMA R23, RZ, R11, 4500 ;  /* 0x458ca000ff178423 */ /* 0x000fe2000000000b */
[----:B------:R-:W-:-:S07]  /*3d80*/  @!P0 FADD R16, R11, -1000 ;  /* 0xc47a00000b108421 */ /* 0x000fce0000000000 */
.L_x_91:
[----:B------:R-:W-:Y:S05]  /*3d90*/  BSYNC.RECONVERGENT B1 ;  /* 0x0000000000017941 */ /* 0x000fea0003800200 */
.L_x_90:
[----:B------:R-:W-:Y:S01]  /*3da0*/  BSSY.RECONVERGENT B1, `(.L_x_92) ;  /* 0x000000c000017945 */ /* 0x000fe20003800200 */
[----:B------:R-:W-:-:S03]  /*3db0*/  FADD R12, R12, -R15 ;  /* 0x8000000f0c0c7221 */ /* 0x000fc60000000000 */
[----:B------:R-:W-:Y:S05]  /*3dc0*/  @!P1 BRA `(.L_x_93) ;  /* 0x0000000000149947 */ /* 0x000fea0003800000 */
[----:B-1----:R-:W-:Y:S02]  /*3dd0*/  MOV R3, R10 ;  /* 0x0000000a00037202 */ /* 0x002fe40000000f00 */
[----:B------:R-:W-:-:S07]  /*3de0*/  MOV R28, 0x3e00 ;  /* 0x00003e00001c7802 */ /* 0x000fce0000000f00 */
[----:B-----5:R-:W-:Y:S05]  /*3df0*/  CALL.REL.NOINC `($__internal_0_$__cuda_sm20_sqrt_rn_f32_slowpath) ;  /* 0x0000004400207944 */ /* 0x020fea0003c00000 */
[----:B------:R-:W-:Y:S01]  /*3e00*/  IMAD.MOV.U32 R15, RZ, RZ, R32 ;  /* 0x000000ffff0f7224 */ /* 0x000fe200078e0020 */
[----:B------:R-:W-:Y:S06]  /*3e10*/  BRA `(.L_x_94) ;  /* 0x0000000000107947 */ /* 0x000fec0003800000 */
.L_x_93:
[----:B-1----:R-:W-:Y:S01]  /*3e20*/  FMUL.FTZ R15, R10, R3 ;  /* 0x000000030a0f7220 */ /* 0x002fe20000410000 */
[----:B------:R-:W-:-:S03]  /*3e30*/  FMUL.FTZ R3, R3, 0.5 ;  /* 0x3f00000003037820 */ /* 0x000fc60000410000 */
[----:B------:R-:W-:-:S04]  /*3e40*/  FFMA R10, -R15, R15, R10 ;  /* 0x0000000f0f0a7223 */ /* 0x000fc8000000010a */
[----:B------:R-:W-:-:S07]  /*3e50*/  FFMA R15, R10, R3, R15 ;  /* 0x000000030a0f7223 */ /* 0x000fce000000000f */
.L_x_94:
[----:B------:R-:W-:Y:S05]  /*3e60*/  BSYNC.RECONVERGENT B1 ;  /* 0x0000000000017941 */ /* 0x000fea0003800200 */
.L_x_92:
        /* <DEDUP_REMOVED lines=10> */
[----:B-----5:R-:W-:Y:S05]  /*3f10*/  CALL.REL.NOINC `($__internal_0_$__cuda_sm20_sqrt_rn_f32_slowpath) ;  /* 0x0000004000d87944 */ /* 0x020fea0003c00000 */
[----:B------:R-:W-:Y:S05]  /*3f20*/  BRA `(.L_x_97) ;  /* 0x0000000000107947 */ /* 0x000fea0003800000 */
.L_x_96:
[----:B------:R-:W-:Y:S01]  /*3f30*/  FMUL.FTZ R32, R3, R10 ;  /* 0x0000000a03207220 */ /* 0x000fe20000410000 */
[----:B------:R-:W-:-:S03]  /*3f40*/  FMUL.FTZ R9, R10, 0.5 ;  /* 0x3f0000000a097820 */ /* 0x000fc60000410000 */
[----:B------:R-:W-:-:S04]  /*3f50*/  FFMA R3, -R32, R32, R3 ;  /* 0x0000002020037223 */ /* 0x000fc80000000103 */
[----:B------:R-:W-:-:S07]  /*3f60*/  FFMA R32, R3, R9, R32 ;  /* 0x0000000903207223 */ /* 0x000fce0000000020 */
.L_x_97:
[----:B------:R-:W-:Y:S05]  /*3f70*/  BSYNC.RECONVERGENT B1 ;  /* 0x0000000000017941 */ /* 0x000fea0003800200 */
.L_x_95:
[----:B------:R-:W-:Y:S01]  /*3f80*/  FADD R14, R21, -3500 ;  /* 0xc55ac000150e7421 */ /* 0x000fe20000000000 */
[----:B------:R-:W-:Y:S01]  /*3f90*/  FMUL R11, RZ, R5 ;  /* 0x00000005ff0b7220 */ /* 0x000fe20000400000 */
[----:B------:R-:W-:Y:S01]  /*3fa0*/  BSSY.RECONVERGENT B1, `(.L_x_98) ;  /* 0x000000a000017945 */ /* 0x000fe20003800200 */
[----:B------:R-:W-:Y:S01]  /*3fb0*/  HFMA2 R10, -RZ, RZ, 5.3515625, -2 ;  /* 0x455ac000ff0a7431 */ /* 0x000fe200000001ff */
[----:B------:R-:W-:Y:S01]  /*3fc0*/  MOV R9, 0xc47a0000 ;  /* 0xc47a000000097802 */ /* 0x000fe20000000f00 */
[----:B------:R-:W-:-:S05]  /*3fd0*/  FADD R3, R14, R11 ;  /* 0x0000000b0e037221 */ /* 0x000fca0000000000 */
[----:B------:R-:W-:-:S13]  /*3fe0*/  FSETP.GTU.AND P0, PT, R3, RZ, PT ;  /* 0x000000ff0300720b */ /* 0x000fda0003f0c000 */
[----:B------:R-:W-:Y:S05]  /*3ff0*/  @!P0 BRA `(.L_x_99) ;  /* 0x0000000000108947 */ /* 0x000fea0003800000 */
[----:B------:R-:W-:Y:S02]  /*4000*/  FSETP.GE.AND P0, PT, R3, 1000, PT ;  /* 0x447a00000300780b */ /* 0x000fe40003f06000 */
[----:B------:R-:W-:-:S11]  /*4010*/  MOV R10, 0x458ca000 ;  /* 0x458ca000000a7802 */ /* 0x000fd60000000f00 */
[----:B------:R-:W-:Y:S01]  /*4020*/  @!P0 FADD R10, R3, 3500 ;  /* 0x455ac000030a8421 */ /* 0x000fe20000000000 */
[----:B------:R-:W-:-:S07]  /*4030*/  @!P0 FFMA R9, RZ, R3, -1000 ;  /* 0xc47a0000ff098423 */ /* 0x000fce0000000003 */
.L_x_99:
[----:B------:R-:W-:Y:S05]  /*4040*/  BSYNC.RECONVERGENT B1 ;  /* 0x0000000000017941 */ /* 0x000fea0003800200 */
.L_x_98:
[----:B-----5:R-:W-:Y:S01]  /*4050*/  FADD R24, -R20, R9 ;  /* 0x0000000914187221 */ /* 0x020fe20000000100 */
[----:B------:R-:W-:Y:S01]  /*4060*/  FADD R3, -R21, R10 ;  /* 0x0000000a15037221 */ /* 0x000fe20000000100 */
[----:B------:R-:W-:Y:S01]  /*4070*/  FSETP.GEU.AND P0, PT, R32, R15, PT ;  /* 0x0000000f2000720b */ /* 0x000fe20003f0e000 */
[----:B------:R-:W-:Y:S01]  /*4080*/  BSSY.RECONVERGENT B1, `(.L_x_100) ;  /* 0x0000012000017945 */ /* 0x000fe20003800200 */
[----:B------:R-:W-:Y:S02]  /*4090*/  FMUL R24, R24, R24 ;  /* 0x0000001818187220 */ /* 0x000fe40000400000 */
[----:B------:R-:W-:Y:S02]  /*40a0*/  FSETP.LT.OR P0, PT, R15, RZ, !P0 ;  /* 0x000000ff0f00720b */ /* 0x000fe40004701400 */
[----:B------:R-:W-:Y:S02]  /*40b0*/  FFMA R3, R3, R3, R24 ;  /* 0x0000000303037223 */ /* 0x000fe40000000018 */
[----:B------:R-:W-:-:S02]  /*40c0*/  FSEL R23, R23, R22, P0 ;  /* 0x0000001617177208 */ /* 0x000fc40000000000 */
[----:B------:R-:W-:Y:S01]  /*40d0*/  VIADD R25, R3, 0xf3000000 ;  /* 0xf300000003197836 */ /* 0x000fe20000000000 */
[----:B------:R0:W1:Y:S01]  /*40e0*/  MUFU.RSQ R24, R3 ;  /* 0x0000000300187308 */ /* 0x0000620000001400 */
[----:B------:R-:W-:Y:S02]  /*40f0*/  FSEL R16, R16, R13, P0 ;  /* 0x0000000d10107208 */ /* 0x000fe40000000000 */
[----:B------:R-:W-:Y:S02]  /*4100*/  FSEL R15, R32, R15, P0 ;  /* 0x0000000f200f7208 */ /* 0x000fe40000000000 */
[----:B------:R-:W-:-:S13]  /*4110*/  ISETP.GT.U32.AND P1, PT, R25, 0x727fffff, PT ;  /* 0x727fffff1900780c */ /* 0x000fda0003f24070 */
[----:B01----:R-:W-:Y:S05]  /*4120*/  @!P1 BRA `(.L_x_101) ;  /* 0x00000000000c9947 */ /* 0x003fea0003800000 */
[----:B------:R-:W-:-:S07]  /*4130*/  MOV R28, 0x4150 ;  /* 0x00004150001c7802 */ /* 0x000fce0000000f00 */
[----:B------:R-:W-:Y:S05]  /*4140*/  CALL.REL.NOINC `($__internal_0_$__cuda_sm20_sqrt_rn_f32_slowpath) ;  /* 0x00000040004c7944 */ /* 0x000fea0003c00000 */
[----:B------:R-:W-:Y:S05]  /*4150*/  BRA `(.L_x_102) ;  /* 0x0000000000107947 */ /* 0x000fea0003800000 */
.L_x_101:
[----:B------:R-:W-:Y:S01]  /*4160*/  FMUL.FTZ R32, R3, R24 ;  /* 0x0000001803207220 */ /* 0x000fe20000410000 */
[----:B------:R-:W-:-:S03]  /*4170*/  FMUL.FTZ R13, R24, 0.5 ;  /* 0x3f000000180d7820 */ /* 0x000fc60000410000 */
[----:B------:R-:W-:-:S04]  /*4180*/  FFMA R3, -R32, R32, R3 ;  /* 0x0000002020037223 */ /* 0x000fc80000000103 */
[----:B------:R-:W-:-:S07]  /*4190*/  FFMA R32, R3, R13, R32 ;  /* 0x0000000d03207223 */ /* 0x000fce0000000020 */
.L_x_102:
[----:B------:R-:W-:Y:S05]  /*41a0*/  BSYNC.RECONVERGENT B1 ;  /* 0x0000000000017941 */ /* 0x000fea0003800200 */
.L_x_100:
[----:B------:R-:W-:Y:S01]  /*41b0*/  FMUL R13, RZ, R14 ;  /* 0x0000000eff0d7220 */ /* 0x000fe20000400000 */
[----:B------:R-:W-:Y:S01]  /*41c0*/  BSSY.RECONVERGENT B1, `(.L_x_103) ;  /* 0x000000a000017945 */ /* 0x000fe20003800200 */
[----:B------:R-:W-:Y:S01]  /*41d0*/  HFMA2 R25, -RZ, RZ, 4.4765625, 0 ;  /* 0x447a0000ff197431 */ /* 0x000fe200000001ff */
[----:B------:R-:W-:Y:S01]  /*41e0*/  MOV R22, 0x455ac000 ;  /* 0x455ac00000167802 */ /* 0x000fe20000000f00 */
[----:B------:R-:W-:-:S05]  /*41f0*/  FADD R3, -R8, R13 ;  /* 0x0000000d08037221 */ /* 0x000fca0000000100 */
[----:B------:R-:W-:-:S13]  /*4200*/  FSETP.GTU.AND P0, PT, R3, RZ, PT ;  /* 0x000000ff0300720b */ /* 0x000fda0003f0c000 */
[----:B------:R-:W-:Y:S05]  /*4210*/  @!P0 BRA `(.L_x_104) ;  /* 0x0000000000108947 */ /* 0x000fea0003800000 */
[----:B------:R-:W-:Y:S02]  /*4220*/  FSETP.GE.AND P0, PT, R3, 2000, PT ;  /* 0x44fa00000300780b */ /* 0x000fe40003f06000 */
[----:B------:R-:W-:-:S11]  /*4230*/  MOV R25, 0xc47a0000 ;  /* 0xc47a000000197802 */ /* 0x000fd60000000f00 */
[----:B------:R-:W-:Y:S01]  /*4240*/  @!P0 FFMA R22, RZ, R3, 3500 ;  /* 0x455ac000ff168423 */ /* 0x000fe20000000003 */
[----:B------:R-:W-:-:S07]  /*4250*/  @!P0 FADD R25, -R3, 1000 ;  /* 0x447a000003198421 */ /* 0x000fce0000000100 */
.L_x_104:
[----:B------:R-:W-:Y:S05]  /*4260*/  BSYNC.RECONVERGENT B1 ;  /* 0x0000000000017941 */ /* 0x000fea0003800200 */
.L_x_103:
[----:B------:R-:W-:Y:S01]  /*4270*/  FADD R24, -R20, R25 ;  /* 0x0000001914187221 */ /* 0x000fe20000000100 */
[----:B------:R-:W-:Y:S01]  /*4280*/  FADD R3, -R21, R22 ;  /* 0x0000001615037221 */ /* 0x000fe20000000100 */
[----:B------:R-:W-:Y:S01]  /*4290*/  FSETP.GEU.AND P0, PT, R32, R15, PT ;  /* 0x0000000f2000720b */ /* 0x000fe20003f0e000 */
[----:B------:R-:W-:Y:S01]  /*42a0*/  BSSY.RECONVERGENT B1, `(.L_x_105) ;  /* 0x0000012000017945 */ /* 0x000fe20003800200 */
[----:B------:R-:W-:Y:S02]  /*42b0*/  FMUL R24, R24, R24 ;  /* 0x0000001818187220 */ /* 0x000fe40000400000 */
[----:B------:R-:W-:Y:S02]  /*42c0*/  FSETP.LT.OR P0, PT, R15, RZ, !P0 ;  /* 0x000000ff0f00720b */ /* 0x000fe40004701400 */
[----:B------:R-:W-:Y:S02]  /*42d0*/  FFMA R3, R3, R3, R24 ;  /* 0x0000000303037223 */ /* 0x000fe40000000018 */
[----:B------:R-:W-:-:S02]  /*42e0*/  FSEL R23, R10, R23, P0 ;  /* 0x000000170a177208 */ /* 0x000fc40000000000 */
[----:B------:R0:W1:Y:S01]  /*42f0*/  MUFU.RSQ R24, R3 ;  /* 0x0000000300187308 */ /* 0x0000620000001400 */
[----:B------:R-:W-:Y:S02]  /*4300*/  IADD3 R28, PT, PT, R3, -0xd000000, RZ ;  /* 0xf3000000031c7810 */ /* 0x000fe40007ffe0ff */
[----:B------:R-:W-:Y:S02]  /*4310*/  FSEL R16, R9, R16, P0 ;  /* 0x0000001009107208 */ /* 0x000fe40000000000 */
[----:B------:R-:W-:Y:S02]  /*4320*/  ISETP.GT.U32.AND P1, PT, R28, 0x727fffff, PT ;  /* 0x727fffff1c00780c */ /* 0x000fe40003f24070 */
[----:B------:R-:W-:-:S11]  /*4330*/  FSEL R15, R32, R15, P0 ;  /* 0x0000000f200f7208 */ /* 0x000fd60000000000 */
[----:B01----:R-:W-:Y:S05]  /*4340*/  @!P1 BRA `(.L_x_106) ;  /* 0x00000000000c9947 */ /* 0x003fea0003800000 */
[----:B------:R-:W-:-:S07]  /*4350*/  MOV R28, 0x4370 ;  /* 0x00004370001c7802 */ /* 0x000fce0000000f00 */
[----:B------:R-:W-:Y:S05]  /*4360*/  CALL.REL.NOINC `($__internal_0_$__cuda_sm20_sqrt_rn_f32_slowpath) ;  /* 0x0000003c00c47944 */ /* 0x000fea0003c00000 */
[----:B------:R-:W-:Y:S05]  /*4370*/  BRA `(.L_x_107) ;  /* 0x0000000000107947 */ /* 0x000fea0003800000 */
.L_x_106:
[----:B------:R-:W-:Y:S01]  /*4380*/  FMUL.FTZ R32, R3, R24 ;  /* 0x0000001803207220 */ /* 0x000fe20000410000 */
[----:B------:R-:W-:-:S03]  /*4390*/  FMUL.FTZ R9, R24, 0.5 ;  /* 0x3f00000018097820 */ /* 0x000fc60000410000 */
[----:B------:R-:W-:-:S04]  /*43a0*/  FFMA R3, -R32, R32, R3 ;  /* 0x0000002020037223 */ /* 0x000fc80000000103 */
[----:B------:R-:W-:-:S07]  /*43b0*/  FFMA R32, R3, R9, R32 ;  /* 0x0000000903207223 */ /* 0x000fce0000000020 */
.L_x_107:
[----:B------:R-:W-:Y:S05]  /*43c0*/  BSYNC.RECONVERGENT B1 ;  /* 0x0000000000017941 */ /* 0x000fea0003800200 */
.L_x_105:
[----:B------:R-:W-:Y:S01]  /*43d0*/  FSETP.GEU.AND P0, PT, R32, R15, PT ;  /* 0x0000000f2000720b */ /* 0x000fe20003f0e000 */
[----:B------:R-:W-:Y:S01]  /*43e0*/  FFMA R8, R8, -1000, R13 ;  /* 0xc47a000008087823 */ /* 0x000fe2000000000d */
[----:B------:R-:W-:Y:S01]  /*43f0*/  FFMA R7, R4, -2000, -R7 ;  /* 0xc4fa000004077823 */ /* 0x000fe20000000807 */
[----:B------:R-:W-:Y:S01]  /*4400*/  BSSY.RECONVERGENT B1, `(.L_x_108) ;  /* 0x0000028000017945 */ /* 0x000fe20003800200 */
[----:B------:R-:W-:Y:S02]  /*4410*/  FSETP.LT.OR P0, PT, R15, RZ, !P0 ;  /* 0x000000ff0f00720b */ /* 0x000fe40004701400 */
[----:B------:R-:W-:Y:S02]  /*4420*/  FSETP.LT.AND P1, PT, R8, RZ, PT ;  /* 0x000000ff0800720b */ /* 0x000fe40003f21000 */
[----:B------:R-:W-:Y:S02]  /*4430*/  FSETP.LT.AND P2, PT, R7, RZ, PT ;  /* 0x000000ff0700720b */ /* 0x000fe40003f41000 */
[----:B------:R-:W-:-:S02]  /*4440*/  FSEL R25, R25, R16, P0 ;  /* 0x0000001019197208 */ /* 0x000fc40000000000 */
[----:B------:R-:W-:Y:S02]  /*4450*/  FSEL R22, R22, R23, P0 ;  /* 0x0000001716167208 */ /* 0x000fe40000000000 */
[----:B------:R-:W-:Y:S01]  /*4460*/  FSETP.GT.AND P0, PT, R8, RZ, PT ;  /* 0x000000ff0800720b */ /* 0x000fe20003f04000 */
[----:B------:R-:W-:Y:S01]  /*4470*/  FADD R25, R20, -R25 ;  /* 0x8000001914197221 */ /* 0x000fe20000000000 */
[----:B------:R-:W-:Y:S01]  /*4480*/  SEL R3, RZ, 0xffffffff, !P1 ;  /* 0xffffffffff037807 */ /* 0x000fe20004800000 */
[----:B------:R-:W-:Y:S01]  /*4490*/  FADD R22, R21, -R22 ;  /* 0x8000001615167221 */ /* 0x000fe20000000000 */
[----:B------:R-:W-:Y:S01]  /*44a0*/  SEL R8, RZ, 0xffffffff, !P2 ;  /* 0xffffffffff087807 */ /* 0x000fe20005000000 */
[----:B------:R-:W-:Y:S01]  /*44b0*/  FMUL R25, R25, R25 ;  /* 0x0000001919197220 */ /* 0x000fe20000400000 */
[----:B------:R-:W-:Y:S02]  /*44c0*/  FSETP.GT.AND P1, PT, R7, RZ, PT ;  /* 0x000000ff0700720b */ /* 0x000fe40003f24000 */
[----:B------:R-:W-:Y:S01]  /*44d0*/  I2FP.F32.S32 R3, R3 ;  /* 0x0000000300037245 */ /* 0x000fe20000201400 */
[----:B------:R-:W-:Y:S01]  /*44e0*/  FFMA R25, R22, R22, R25 ;  /* 0x0000001616197223 */ /* 0x000fe20000000019 */
[----:B------:R-:W-:-:S02]  /*44f0*/  I2FP.F32.S32 R7, R8 ;  /* 0x0000000800077245 */ /* 0x000fc40000201400 */
[----:B------:R-:W-:Y:S01]  /*4500*/  FSEL R8, R3, 1, !P0 ;  /* 0x3f80000003087808 */ /* 0x000fe20004000000 */
[----:B------:R0:W1:Y:S01]  /*4510*/  MUFU.RSQ R10, R25 ;  /* 0x00000019000a7308 */ /* 0x0000620000001400 */
[----:B------:R-:W-:Y:S01]  /*4520*/  FSEL R7, R7, 1, !P1 ;  /* 0x3f80000007077808 */ /* 0x000fe20004800000 */
[----:B------:R-:W-:Y:S01]  /*4530*/  VIADD R3, R25, 0xf3000000 ;  /* 0xf300000019037836 */ /* 0x000fe20000000000 */
[----:B------:R-:W-:Y:S02]  /*4540*/  PLOP3.LUT P0, PT, PT, PT, PT, 0x80, 0x8 ;  /* 0x000000000008781c */ /* 0x000fe40003f0f070 */
[----:B------:R-:W-:Y:S02]  /*4550*/  FSETP.NEU.AND P2, PT, R8, R7, PT ;  /* 0x000000070800720b */ /* 0x000fe40003f4d000 */
[----:B------:R-:W-:-:S11]  /*4560*/  ISETP.GT.U32.AND P1, PT, R3, 0x727fffff, PT ;  /* 0x727fffff0300780c */ /* 0x000fd60003f24070 */
[----:B01----:R-:W-:Y:S05]  /*4570*/  @P2 BRA `(.L_x_109) ;  /* 0x0000000000402947 */ /* 0x003fea0003800000 */
[----:B------:R-:W-:-:S05]  /*4580*/  FFMA R5, R5, 1000, R6 ;  /* 0x447a000005057823 */ /* 0x000fca0000000006 */
[----:B------:R-:W-:-:S04]  /*4590*/  FSETP.LT.AND P2, PT, R5, RZ, PT ;  /* 0x000000ff0500720b */ /* 0x000fc80003f41000 */
[----:B------:R-:W-:Y:S02]  /*45a0*/  SEL R3, RZ, 0xffffffff, !P2 ;  /* 0xffffffffff037807 */ /* 0x000fe40005000000 */
[----:B------:R-:W-:Y:S02]  /*45b0*/  FSETP.GT.AND P2, PT, R5, RZ, PT ;  /* 0x000000ff0500720b */ /* 0x000fe40003f44000 */
[----:B------:R-:W-:-:S04]  /*45c0*/  I2FP.F32.S32 R3, R3 ;  /* 0x0000000300037245 */ /* 0x000fc80000201400 */
[----:B------:R-:W-:-:S04]  /*45d0*/  FSEL R3, R3, 1, !P2 ;  /* 0x3f80000003037808 */ /* 0x000fc80005000000 */
[----:B------:R-:W-:-:S13]  /*45e0*/  FSETP.NEU.AND P2, PT, R8, R3, PT ;  /* 0x000000030800720b */ /* 0x000fda0003f4d000 */
[----:B------:R-:W-:Y:S05]  /*45f0*/  @P2 BRA `(.L_x_109) ;  /* 0x0000000000202947 */ /* 0x000fea0003800000 */
[----:B------:R-:W-:-:S05]  /*4600*/  FFMA R11, R14, 2000, -R11 ;  /* 0x44fa00000e0b7823 */ /* 0x000fca000000080b */
[----:B------:R-:W-:-:S04]  /*4610*/  FSETP.LT.AND P2, PT, R11, RZ, PT ;  /* 0x000000ff0b00720b */ /* 0x000fc80003f41000 */
[----:B------:R-:W-:Y:S02]  /*4620*/  SEL R3, RZ, 0xffffffff, !P2 ;  /* 0xffffffffff037807 */ /* 0x000fe40005000000 */
[----:B------:R-:W-:Y:S02]  /*4630*/  FSETP.GT.AND P2, PT, R11, RZ, PT ;  /* 0x000000ff0b00720b */ /* 0x000fe40003f44000 */
[----:B------:R-:W-:-:S04]  /*4640*/  I2FP.F32.S32 R3, R3 ;  /* 0x0000000300037245 */ /* 0x000fc80000201400 */
[----:B------:R-:W-:-:S04]  /*4650*/  FSEL R3, R3, 1, !P2 ;  /* 0x3f80000003037808 */ /* 0x000fc80005000000 */
[----:B------:R-:W-:-:S13]  /*4660*/  FSETP.NEU.AND P2, PT, R8, R3, PT ;  /* 0x000000030800720b */ /* 0x000fda0003f4d000 */
[----:B------:R-:W-:-:S13]  /*4670*/  @!P2 PLOP3.LUT P0, PT, PT, PT, PT, 0x8, 0x80 ;  /* 0x000000000080a81c */ /* 0x000fda0003f0e170 */
.L_x_109:
[----:B------:R-:W-:Y:S05]  /*4680*/  BSYNC.RECONVERGENT B1 ;  /* 0x0000000000017941 */ /* 0x000fea0003800200 */
.L_x_108:
[----:B------:R-:W-:Y:S04]  /*4690*/  BSSY.RECONVERGENT B1, `(.L_x_110) ;  /* 0x000000a000017945 */ /* 0x000fe80003800200 */
[----:B------:R-:W-:Y:S05]  /*46a0*/  @!P1 BRA `(.L_x_111) ;  /* 0x0000000000109947 */ /* 0x000fea0003800000 */
[----:B------:R-:W-:Y:S02]  /*46b0*/  MOV R3, R25 ;  /* 0x0000001900037202 */ /* 0x000fe40000000f00 */
[----:B------:R-:W-:-:S07]  /*46c0*/  MOV R28, 0x46e0 ;  /* 0x000046e0001c7802 */ /* 0x000fce0000000f00 */
[----:B------:R-:W-:Y:S05]  /*46d0*/  CALL.REL.NOINC `($__internal_0_$__cuda_sm20_sqrt_rn_f32_slowpath) ;  /* 0x0000003800e87944 */ /* 0x000fea0003c00000 */
[----:B------:R-:W-:Y:S05]  /*46e0*/  BRA `(.L_x_112) ;  /* 0x0000000000107947 */ /* 0x000fea0003800000 */
.L_x_111:
[----:B------:R-:W-:Y:S01]  /*46f0*/  FMUL.FTZ R32, R25, R10 ;  /* 0x0000000a19207220 */ /* 0x000fe20000410000 */
[----:B------:R-:W-:-:S03]  /*4700*/  FMUL.FTZ R5, R10, 0.5 ;  /* 0x3f0000000a057820 */ /* 0x000fc60000410000 */
[----:B------:R-:W-:-:S04]  /*4710*/  FFMA R3, -R32, R32, R25 ;  /* 0x0000002020037223 */ /* 0x000fc80000000119 */
[----:B------:R-:W-:-:S07]  /*4720*/  FFMA R32, R3, R5, R32 ;  /* 0x0000000503207223 */ /* 0x000fce0000000020 */
.L_x_112:
[----:B------:R-:W-:Y:S05]  /*4730*/  BSYNC.RECONVERGENT B1 ;  /* 0x0000000000017941 */ /* 0x000fea0003800200 */
.L_x_110:
[----:B------:R-:W-:Y:S01]  /*4740*/  FADD R5, R20, -3000 ;  /* 0xc53b800014057421 */ /* 0x000fe20000000000 */
[----:B------:R-:W-:Y:S01]  /*4750*/  BSSY.RECONVERGENT B1, `(.L_x_113) ;  /* 0x000000a000017945 */ /* 0x000fe20003800200 */
[----:B------:R-:W-:Y:S01]  /*4760*/  HFMA2 R8, -RZ, RZ, 5.546875, -0.0078125 ;  /* 0x458ca000ff087431 */ /* 0x000fe200000001ff */
[----:B------:R-:W-:Y:S01]  /*4770*/  MOV R7, 0x453b8000 ;  /* 0x453b800000077802 */ /* 0x000fe20000000f00 */
[----:B------:R-:W-:-:S05]  /*4780*/  FFMA R4, RZ, R5, -R4 ;  /* 0x00000005ff047223 */ /* 0x000fca0000000804 */
[----:B------:R-:W-:-:S13]  /*4790*/  FSETP.GTU.AND P1, PT, R4, RZ, PT ;  /* 0x000000ff0400720b */ /* 0x000fda0003f2c000 */
[----:B------:R-:W-:Y:S05]  /*47a0*/  @!P1 BRA `(.L_x_114) ;  /* 0x0000000000109947 */ /* 0x000fea0003800000 */
[----:B------:R-:W-:Y:S02]  /*47b0*/  FSETP.GE.AND P1, PT, R4, 9000, PT ;  /* 0x460ca0000400780b */ /* 0x000fe40003f26000 */
[----:B------:R-:W-:-:S11]  /*47c0*/  MOV R8, 0xc58ca000 ;  /* 0xc58ca00000087802 */ /* 0x000fd60000000f00 */
[----:B------:R-:W-:Y:S01]  /*47d0*/  @!P1 FADD R8, -R4, 4500 ;  /* 0x458ca00004089421 */ /* 0x000fe20000000100 */
[----:B------:R-:W-:-:S07]  /*47e0*/  @!P1 FFMA R7, RZ, R4, 3000 ;  /* 0x453b8000ff079423 */ /* 0x000fce0000000004 */
.L_x_114:
[----:B------:R-:W-:Y:S05]  /*47f0*/  BSYNC.RECONVERGENT B1 ;  /* 0x0000000000017941 */ /* 0x000fea0003800200 */
.L_x_113:
[C---:B------:R-:W-:Y:S01]  /*4800*/  FADD R4, -R20.reuse, R7 ;  /* 0x0000000714047221 */ /* 0x040fe20000000100 */
[----:B------:R-:W-:Y:S01]  /*4810*/  FADD R11, R20, 3000 ;  /* 0x453b8000140b7421 */ /* 0x000fe20000000000 */
[----:B------:R-:W-:Y:S01]  /*4820*/  FADD R3, -R21, R8 ;  /* 0x0000000815037221 */ /* 0x000fe20000000100 */
[----:B------:R-:W-:Y:S01]  /*4830*/  BSSY.RECONVERGENT B1, `(.L_x_115) ;  /* 0x000000f000017945 */ /* 0x000fe20003800200 */
[----:B------:R-:W-:Y:S01]  /*4840*/  FMUL R4, R4, R4 ;  /* 0x0000000404047220 */ /* 0x000fe20000400000 */
[----:B------:R-:W-:Y:S01]  /*4850*/  FADD R6, R6, R11 ;  /* 0x0000000b06067221 */ /* 0x000fe20000000000 */
[----:B------:R-:W-:Y:S02]  /*4860*/  MOV R10, 0x458ca000 ;  /* 0x458ca000000a7802 */ /* 0x000fe40000000f00 */
[----:B------:R-:W-:Y:S02]  /*4870*/  FFMA R4, R3, R3, R4 ;  /* 0x0000000303047223 */ /* 0x000fe40000000004 */
[----:B------:R-:W-:-:S02]  /*4880*/  FSETP.GTU.AND P1, PT, R6, RZ, PT ;  /* 0x000000ff0600720b */ /* 0x000fc40003f2c000 */
[----:B------:R0:W1:Y:S01]  /*4890*/  MUFU.RSQ R3, R4 ;  /* 0x0000000400037308 */ /* 0x0000620000001400 */
[----:B------:R-:W-:-:S05]  /*48a0*/  VIADD R9, R4, 0xf3000000 ;  /* 0xf300000004097836 */ /* 0x000fca0000000000 */
[----:B------:R-:W-:Y:S01]  /*48b0*/  ISETP.GT.U32.AND P2, PT, R9, 0x727fffff, PT ;  /* 0x727fffff0900780c */ /* 0x000fe20003f44070 */
[----:B------:R-:W-:-:S04]  /*48c0*/  HFMA2 R9, -RZ, RZ, -5.23046875, -0.0 ;  /* 0xc53b8000ff097431 */ /* 0x000fc800000001ff */
[----:B0-----:R-:W-:Y:S08]  /*48d0*/  @!P1 BRA `(.L_x_116) ;  /* 0x0000000000109947 */ /* 0x001ff00003800000 */
[----:B------:R-:W-:Y:S02]  /*48e0*/  FSETP.GE.AND P1, PT, R6, 6000, PT ;  /* 0x45bb80000600780b */ /* 0x000fe40003f26000 */
[----:B------:R-:W-:-:S11]  /*48f0*/  MOV R9, 0x453b8000 ;  /* 0x453b800000097802 */ /* 0x000fd60000000f00 */
[----:B------:R-:W-:Y:S01]  /*4900*/  @!P1 FFMA R10, RZ, R6, 4500 ;  /* 0x458ca000ff0a9423 */ /* 0x000fe20000000006 */
[----:B------:R-:W-:-:S07]  /*4910*/  @!P1 FADD R9, R6, -3000 ;  /* 0xc53b800006099421 */ /* 0x000fce0000000000 */
.L_x_116:
[----:B------:R-:W-:Y:S05]  /*4920*/  BSYNC.RECONVERGENT B1 ;  /* 0x0000000000017941 */ /* 0x000fea0003800200 */
.L_x_115:
[----:B------:R-:W-:Y:S01]  /*4930*/  BSSY.RECONVERGENT B1, `(.L_x_117) ;  /* 0x000000c000017945 */ /* 0x000fe20003800200 */
[----:B------:R-:W-:-:S03]  /*4940*/  FSEL R6, R32, -R32, P0 ;  /* 0x8000002020067208 */ /* 0x000fc60000000000 */
[----:B------:R-:W-:Y:S05]  /*4950*/  @!P2 BRA `(.L_x_118) ;  /* 0x000000000014a947 */ /* 0x000fea0003800000 */
[----:B-1----:R-:W-:Y:S02]  /*4960*/  MOV R3, R4 ;  /* 0x0000000400037202 */ /* 0x002fe40000000f00 */
[----:B------:R-:W-:-:S07]  /*4970*/  MOV R28, 0x4990 ;  /* 0x00004990001c7802 */ /* 0x000fce0000000f00 */
[----:B------:R-:W-:Y:S05]  /*4980*/  CALL.REL.NOINC `($__internal_0_$__cuda_sm20_sqrt_rn_f32_slowpath) ;  /* 0x00000038003c7944 */ /* 0x000fea0003c00000 */
[----:B------:R-:W-:Y:S01]  /*4990*/  IMAD.MOV.U32 R13, RZ, RZ, R32 ;  /* 0x000000ffff0d7224 */ /* 0x000fe200078e0020 */
[----:B------:R-:W-:Y:S06]  /*49a0*/  BRA `(.L_x_119) ;  /* 0x0000000000107947 */ /* 0x000fec0003800000 */
.L_x_118:
[----:B-1----:R-:W-:Y:S01]  /*49b0*/  FMUL.FTZ R13, R4, R3 ;  /* 0x00000003040d7220 */ /* 0x002fe20000410000 */
[----:B------:R-:W-:-:S03]  /*49c0*/  FMUL.FTZ R3, R3, 0.5 ;  /* 0x3f00000003037820 */ /* 0x000fc60000410000 */
[----:B------:R-:W-:-:S04]  /*49d0*/  FFMA R4, -R13, R13, R4 ;  /* 0x0000000d0d047223 */ /* 0x000fc80000000104 */
[----:B------:R-:W-:-:S07]  /*49e0*/  FFMA R13, R4, R3, R13 ;  /* 0x00000003040d7223 */ /* 0x000fce000000000d */
.L_x_119:
[----:B------:R-:W-:Y:S05]  /*49f0*/  BSYNC.RECONVERGENT B1 ;  /* 0x0000000000017941 */ /* 0x000fea0003800200 */
.L_x_117:
        /* <DEDUP_REMOVED lines=12> */
.L_x_121:
[----:B------:R-:W-:Y:S01]  /*4ac0*/  FMUL.FTZ R32, R3, R4 ;  /* 0x0000000403207220 */ /* 0x000fe20000410000 */
[----:B------:R-:W-:-:S03]  /*4ad0*/  FMUL.FTZ R4, R4, 0.5 ;  /* 0x3f00000004047820 */ /* 0x000fc60000410000 */
[----:B------:R-:W-:-:S04]  /*4ae0*/  FFMA R3, -R32, R32, R3 ;  /* 0x0000002020037223 */ /* 0x000fc80000000103 */
[----:B------:R-:W-:-:S07]  /*4af0*/  FFMA R32, R3, R4, R32 ;  /* 0x0000000403207223 */ /* 0x000fce0000000020 */
.L_x_122:
[----:B------:R-:W-:Y:S05]  /*4b00*/  BSYNC.RECONVERGENT B1 ;  /* 0x0000000000017941 */ /* 0x000fea0003800200 */
.L_x_120:
[----:B------:R-:W-:Y:S01]  /*4b10*/  FADD R4, R21, 4500 ;  /* 0x458ca00015047421 */ /* 0x000fe20000000000 */
[----:B------:R-:W-:Y:S01]  /*4b20*/  BSSY.RECONVERGENT B1, `(.L_x_123) ;  /* 0x000000a000017945 */ /* 0x000fe20003800200 */
[----:B------:R-:W-:Y:S02]  /*4b30*/  HFMA2 R14, -RZ, RZ, -5.546875, -0.0078125 ;  /* 0xc58ca000ff0e7431 */ /* 0x000fe400000001ff */
[----:B------:R-:W-:Y:S01]  /*4b40*/  FFMA R3, RZ, R11, R4 ;  /* 0x0000000bff037223 */ /* 0x000fe20000000004 */
[----:B------:R-:W-:-:S04]  /*4b50*/  MOV R11, 0xc53b8000 ;  /* 0xc53b8000000b7802 */ /* 0x000fc80000000f00 */
[----:B------:R-:W-:-:S13]  /*4b60*/  FSETP.GTU.AND P0, PT, R3, RZ, PT ;  /* 0x000000ff0300720b */ /* 0x000fda0003f0c000 */
[----:B------:R-:W-:Y:S05]  /*4b70*/  @!P0 BRA `(.L_x_124) ;  /* 0x0000000000108947 */ /* 0x000fea0003800000 */
[----:B------:R-:W-:Y:S02]  /*4b80*/  FSETP.GE.AND P0, PT, R3, 9000, PT ;  /* 0x460ca0000300780b */ /* 0x000fe40003f06000 */
[----:B------:R-:W-:-:S11]  /*4b90*/  MOV R14, 0x458ca000 ;  /* 0x458ca000000e7802 */ /* 0x000fd60000000f00 */
[----:B------:R-:W-:Y:S01]  /*4ba0*/  @!P0 FADD R14, R3, -4500 ;  /* 0xc58ca000030e8421 */ /* 0x000fe20000000000 */
[----:B------:R-:W-:-:S07]  /*4bb0*/  @!P0 FFMA R11, RZ, R3, -3000 ;  /* 0xc53b8000ff0b8423 */ /* 0x000fce0000000003 */
.L_x_124:
[----:B------:R-:W-:Y:S05]  /*4bc0*/  BSYNC.RECONVERGENT B1 ;  /* 0x0000000000017941 */ /* 0x000fea0003800200 */
.L_x_123:
[----:B------:R-:W-:Y:S01]  /*4bd0*/  FADD R15, -R20, R11 ;  /* 0x0000000b140f7221 */ /* 0x000fe20000000100 */
[----:B------:R-:W-:Y:S01]  /*4be0*/  FADD R3, -R21, R14 ;  /* 0x0000000e15037221 */ /* 0x000fe20000000100 */
[C---:B------:R-:W-:Y:S01]  /*4bf0*/  FSETP.GEU.AND P0, PT, R32.reuse, R13, PT ;  /* 0x0000000d2000720b */ /* 0x040fe20003f0e000 */
[----:B------:R-:W-:Y:S01]  /*4c00*/  BSSY.RECONVERGENT B1, `(.L_x_125) ;  /* 0x0000012000017945 */ /* 0x000fe20003800200 */
[----:B------:R-:W-:Y:S02]  /*4c10*/  FMUL R16, R15, R15 ;  /* 0x0000000f0f107220 */ /* 0x000fe40000400000 */
[----:B------:R-:W-:Y:S02]  /*4c20*/  FSETP.LT.OR P0, PT, R13, RZ, !P0 ;  /* 0x000000ff0d00720b */ /* 0x000fe40004701400 */
[----:B------:R-:W-:Y:S02]  /*4c30*/  FFMA R3, R3, R3, R16 ;  /* 0x0000000303037223 */ /* 0x000fe40000000010 */
[----:B------:R-:W-:-:S02]  /*4c40*/  FSEL R13, R32, R13, P0 ;  /* 0x0000000d200d7208 */ /* 0x000fc40000000000 */
[----:B------:R-:W-:Y:S01]  /*4c50*/  VIADD R15, R3, 0xf3000000 ;  /* 0xf3000000030f7836 */ /* 0x000fe20000000000 */
[----:B------:R0:W1:Y:S04]  /*4c60*/  MUFU.RSQ R16, R3 ;  /* 0x0000000300107308 */ /* 0x0000680000001400 */
[----:B------:R-:W-:Y:S02]  /*4c70*/  ISETP.GT.U32.AND P1, PT, R15, 0x727fffff, PT ;  /* 0x727fffff0f00780c */ /* 0x000fe40003f24070 */
[----:B------:R-:W-:Y:S02]  /*4c80*/  FSEL R15, R10, R8, P0 ;  /* 0x000000080a0f7208 */ /* 0x000fe40000000000 */
[----:B------:R-:W-:-:S09]  /*4c90*/  FSEL R8, R9, R7, P0 ;  /* 0x0000000709087208 */ /* 0x000fd20000000000 */
[----:B01----:R-:W-:Y:S05]  /*4ca0*/  @!P1 BRA `(.L_x_126) ;  /* 0x00000000000c9947 */ /* 0x003fea0003800000 */
[----:B------:R-:W-:-:S07]  /*4cb0*/  MOV R28, 0x4cd0 ;  /* 0x00004cd0001c7802 */ /* 0x000fce0000000f00 */
[----:B------:R-:W-:Y:S05]  /*4cc0*/  CALL.REL.NOINC `($__internal_0_$__cuda_sm20_sqrt_rn_f32_slowpath) ;  /* 0x00000034006c7944 */ /* 0x000fea0003c00000 */
[----:B------:R-:W-:Y:S05]  /*4cd0*/  BRA `(.L_x_127) ;  /* 0x0000000000107947 */ /* 0x000fea0003800000 */
.L_x_126:
[----:B------:R-:W-:Y:S01]  /*4ce0*/  FMUL.FTZ R32, R3, R16 ;  /* 0x0000001003207220 */ /* 0x000fe20000410000 */
[----:B------:R-:W-:-:S03]  /*4cf0*/  FMUL.FTZ R7, R16, 0.5 ;  /* 0x3f00000010077820 */ /* 0x000fc60000410000 */
[----:B------:R-:W-:-:S04]  /*4d00*/  FFMA R3, -R32, R32, R3 ;  /* 0x0000002020037223 */ /* 0x000fc80000000103 */
[----:B------:R-:W-:-:S07]  /*4d10*/  FFMA R32, R3, R7, R32 ;  /* 0x0000000703207223 */ /* 0x000fce0000000020 */
.L_x_127:
[----:B------:R-:W-:Y:S05]  /*4d20*/  BSYNC.RECONVERGENT B1 ;  /* 0x0000000000017941 */ /* 0x000fea0003800200 */
.L_x_125:
[----:B------:R-:W0:Y:S01]  /*4d30*/  LDC R9, c[0x0][0x388] ;  /* 0x0000e200ff097b82 */ /* 0x000e220000000800 */
[----:B------:R-:W-:Y:S01]  /*4d40*/  FFMA R3, RZ, R4, -R5 ;  /* 0x00000004ff037223 */ /* 0x000fe20000000805 */
[----:B------:R-:W-:Y:S01]  /*4d50*/  BSSY.RECONVERGENT B1, `(.L_x_128) ;  /* 0x0000009000017945 */ /* 0x000fe20003800200 */
[----:B------:R-:W-:Y:S01]  /*4d60*/  HFMA2 R5, -RZ, RZ, 5.23046875, -0.0 ;  /* 0x453b8000ff057431 */ /* 0x000fe200000001ff */
[----:B------:R-:W-:Y:S02]  /*4d70*/  MOV R4, 0xc58ca000 ;  /* 0xc58ca00000047802 */ /* 0x000fe40000000f00 */
[----:B------:R-:W-:-:S13]  /*4d80*/  FSETP.GTU.AND P0, PT, R3, RZ, PT ;  /* 0x000000ff0300720b */ /* 0x000fda0003f0c000 */
[----:B------:R-:W-:Y:S05]  /*4d90*/  @!P0 BRA `(.L_x_129) ;  /* 0x0000000000108947 */ /* 0x000fea0003800000 */
[----:B------:R-:W-:Y:S02]  /*4da0*/  FSETP.GE.AND P0, PT, R3, 6000, PT ;  /* 0x45bb80000300780b */ /* 0x000fe40003f06000 */
[----:B------:R-:W-:-:S11]  /*4db0*/  MOV R5, 0xc53b8000 ;  /* 0xc53b800000057802 */ /* 0x000fd60000000f00 */
[----:B------:R-:W-:Y:S01]  /*4dc0*/  @!P0 FFMA R4, RZ, R3, -4500 ;  /* 0xc58ca000ff048423 */ /* 0x000fe20000000003 */
[----:B------:R-:W-:-:S07]  /*4dd0*/  @!P0 FADD R5, -R3, 3000 ;  /* 0x453b800003058421 */ /* 0x000fce0000000100 */
.L_x_129:
[----:B------:R-:W-:Y:S05]  /*4de0*/  BSYNC.RECONVERGENT B1 ;  /* 0x0000000000017941 */ /* 0x000fea0003800200 */
.L_x_128:
[----:B------:R-:W-:Y:S01]  /*4df0*/  FADD R7, -R20, R5 ;  /* 0x0000000514077221 */ /* 0x000fe20000000100 */
[----:B------:R-:W-:Y:S01]  /*4e00*/  FADD R3, -R21, R4 ;  /* 0x0000000415037221 */ /* 0x000fe20000000100 */
[----:B------:R-:W-:Y:S01]  /*4e10*/  FSETP.GEU.AND P0, PT, R32, R13, PT ;  /* 0x0000000d2000720b */ /* 0x000fe20003f0e000 */
[----:B------:R-:W-:Y:S01]  /*4e20*/  BSSY.RECONVERGENT B1, `(.L_x_130) ;  /* 0x0000013000017945 */ /* 0x000fe20003800200 */
[----:B------:R-:W-:Y:S01]  /*4e30*/  FMUL R10, R7, R7 ;  /* 0x00000007070a7220 */ /* 0x000fe20000400000 */
[----:B0-----:R-:W-:Y:S02]  /*4e40*/  ISETP.GE.AND P4, PT, R9, 0x1, PT ;  /* 0x000000010900780c */ /* 0x001fe40003f86270 */
[----:B------:R-:W-:Y:S01]  /*4e50*/  FSETP.LT.OR P0, PT, R13, RZ, !P0 ;  /* 0x000000ff0d00720b */ /* 0x000fe20004701400 */
[----:B------:R-:W-:-:S03]  /*4e60*/  FFMA R3, R3, R3, R10 ;  /* 0x0000000303037223 */ /* 0x000fc6000000000a */
[----:B------:R-:W-:Y:S01]  /*4e70*/  FSEL R15, R14, R15, P0 ;  /* 0x0000000f0e0f7208 */ /* 0x000fe20000000000 */
        /* <DEDUP_REMOVED lines=9> */
.L_x_131:
[----:B------:R-:W-:Y:S01]  /*4f10*/  FMUL.FTZ R32, R3, R10 ;  /* 0x0000000a03207220 */ /* 0x000fe20000410000 */
[----:B------:R-:W-:-:S03]  /*4f20*/  FMUL.FTZ R7, R10, 0.5 ;  /* 0x3f0000000a077820 */ /* 0x000fc60000410000 */
[----:B------:R-:W-:-:S04]  /*4f30*/  FFMA R3, -R32, R32, R3 ;  /* 0x0000002020037223 */ /* 0x000fc80000000103 */
[----:B------:R-:W-:-:S07]  /*4f40*/  FFMA R32, R3, R7, R32 ;  /* 0x0000000703207223 */ /* 0x000fce0000000020 */
.L_x_132:
[----:B------:R-:W-:Y:S05]  /*4f50*/  BSYNC.RECONVERGENT B1 ;  /* 0x0000000000017941 */ /* 0x000fea0003800200 */
.L_x_130:
[----:B------:R-:W-:Y:S01]  /*4f60*/  FSETP.GEU.AND P0, PT, R32, R13, PT ;  /* 0x0000000d2000720b */ /* 0x000fe20003f0e000 */
[----:B------:R-:W-:Y:S03]  /*4f70*/  BSSY.RECONVERGENT B1, `(.L_x_133) ;  /* 0x0000013000017945 */ /* 0x000fe60003800200 */
[----:B------:R-:W-:-:S04]  /*4f80*/  FSETP.LT.OR P0, PT, R13, RZ, !P0 ;  /* 0x000000ff0d00720b */ /* 0x000fc80004701400 */
[----:B------:R-:W-:Y:S02]  /*4f90*/  FSEL R5, R5, R8, P0 ;  /* 0x0000000805057208 */ /* 0x000fe40000000000 */
[----:B------:R-:W-:-:S03]  /*4fa0*/  FSEL R4, R4, R15, P0 ;  /* 0x0000000f04047208 */ /* 0x000fc60000000000 */
[----:B------:R-:W-:Y:S02]  /*4fb0*/  FADD R5, R20, -R5 ;  /* 0x8000000514057221 */ /* 0x000fe40000000000 */
[----:B------:R-:W-:Y:S02]  /*4fc0*/  FADD R4, R21, -R4 ;  /* 0x8000000415047221 */ /* 0x000fe40000000000 */
[----:B------:R-:W-:-:S04]  /*4fd0*/  FMUL R5, R5, R5 ;  /* 0x0000000505057220 */ /* 0x000fc80000400000 */
[----:B------:R-:W-:-:S04]  /*4fe0*/  FFMA R3, R4, R4, R5 ;  /* 0x0000000404037223 */ /* 0x000fc80000000005 */
[----:B------:R-:W-:Y:S01]  /*4ff0*/  VIADD R5, R3, 0xf3000000 ;  /* 0xf300000003057836 */ /* 0x000fe20000000000 */
[----:B------:R0:W1:Y:S04]  /*5000*/  MUFU.RSQ R4, R3 ;  /* 0x0000000300047308 */ /* 0x0000680000001400 */
[----:B------:R-:W-:-:S13]  /*5010*/  ISETP.GT.U32.AND P0, PT, R5, 0x727fffff, PT ;  /* 0x727fffff0500780c */ /* 0x000fda0003f04070 */
[----:B01----:R-:W-:Y:S05]  /*5020*/  @!P0 BRA `(.L_x_134) ;  /* 0x00000000000c8947 */ /* 0x003fea0003800000 */
[----:B------:R-:W-:-:S07]  /*5030*/  MOV R28, 0x5050 ;  /* 0x00005050001c7802 */ /* 0x000fce0000000f00 */
[----:B------:R-:W-:Y:S05]  /*5040*/  CALL.REL.NOINC `($__internal_0_$__cuda_sm20_sqrt_rn_f32_slowpath) ;  /* 0x00000030008c7944 */ /* 0x000fea0003c00000 */
[----:B------:R-:W-:Y:S05]  /*5050*/  BRA `(.L_x_135) ;  /* 0x0000000000107947 */ /* 0x000fea0003800000 */
.L_x_134:
[----:B------:R-:W-:Y:S01]  /*5060*/  FMUL.FTZ R32, R3, R4 ;  /* 0x0000000403207220 */ /* 0x000fe20000410000 */
[----:B------:R-:W-:-:S03]  /*5070*/  FMUL.FTZ R4, R4, 0.5 ;  /* 0x3f00000004047820 */ /* 0x000fc60000410000 */
[----:B------:R-:W-:-:S04]  /*5080*/  FFMA R3, -R32, R32, R3 ;  /* 0x0000002020037223 */ /* 0x000fc80000000103 */
[----:B------:R-:W-:-:S07]  /*5090*/  FFMA R32, R3, R4, R32 ;  /* 0x0000000403207223 */ /* 0x000fce0000000020 */
.L_x_135:
[----:B------:R-:W-:Y:S05]  /*50a0*/  BSYNC.RECONVERGENT B1 ;  /* 0x0000000000017941 */ /* 0x000fea0003800200 */
.L_x_133:
[----:B------:R-:W-:Y:S01]  /*50b0*/  HFMA2 R8, -RZ, RZ, 0.89208984375, -112.625 ;  /* 0x3b23d70aff087431 */ /* 0x000fe200000001ff */
[----:B------:R-:W-:Y:S01]  /*50c0*/  MOV R3, 0x43c80000 ;  /* 0x43c8000000037802 */ /* 0x000fe20000000f00 */
[----:B------:R-:W-:Y:S01]  /*50d0*/  BSSY.RECONVERGENT B3, `(.L_x_136) ;  /* 0x000000c000037945 */ /* 0x000fe20003800200 */
[----:B------:R-:W-:-:S04]  /*50e0*/  FMNMX R4, R6, R32, PT ;  /* 0x0000002006047209 */ /* 0x000fc80003800000 */
[----:B------:R-:W0:Y:S01]  /*50f0*/  FCHK P0, R4, -400 ;  /* 0xc3c8000004007902 */ /* 0x000e220000000000 */
[----:B------:R-:W-:-:S04]  /*5100*/  FFMA R3, -R8, R3, 1 ;  /* 0x3f80000008037423 */ /* 0x000fc80000000103 */
[----:B------:R-:W-:-:S04]  /*5110*/  FFMA R3, R3, -R8, -0.0024999999441206455231 ;  /* 0xbb23d70a03037423 */ /* 0x000fc80000000808 */
[----:B------:R-:W-:-:S04]  /*5120*/  FFMA R5, R4, R3, RZ ;  /* 0x0000000304057223 */ /* 0x000fc800000000ff */
[----:B------:R-:W-:-:S04]  /*5130*/  FFMA R6, R5, 400, R4 ;  /* 0x43c8000005067823 */ /* 0x000fc80000000004 */
[----:B------:R-:W-:Y:S01]  /*5140*/  FFMA R3, R3, R6, R5 ;  /* 0x0000000603037223 */ /* 0x000fe20000000005 */
[----:B0-----:R-:W-:Y:S06]  /*5150*/  @!P0 BRA `(.L_x_137) ;  /* 0x00000000000c8947 */ /* 0x001fec0003800000 */
[----:B------:R-:W-:Y:S02]  /*5160*/  MOV R3, 0xc3c80000 ;  /* 0xc3c8000000037802 */ /* 0x000fe40000000f00 */
[----:B------:R-:W-:-:S07]  /*5170*/  MOV R28, 0x5190 ;  /* 0x00005190001c7802 */ /* 0x000fce0000000f00 */
[----:B------:R-:W-:Y:S05]  /*5180*/  CALL.REL.NOINC `($__internal_1_$__cuda_sm3x_div_rn_noftz_f32_slowpath) ;  /* 0x0000003000907944 */ /* 0x000fea0003c00000 */
.L_x_137:
[----:B------:R-:W-:Y:S05]  /*5190*/  BSYNC.RECONVERGENT B3 ;  /* 0x0000000000037941 */ /* 0x000fea0003800200 */
.L_x_136:
[----:B------:R-:W-:Y:S01]  /*51a0*/  FADD R3, R3, 1 ;  /* 0x3f80000003037421 */ /* 0x000fe20000000000 */
[----:B------:R-:W-:-:S04]  /*51b0*/  HFMA2 R9, -RZ, RZ, 0, 0 ;  /* 0x00000000ff097431 */ /* 0x000fc800000001ff */
[----:B------:R-:W-:-:S05]  /*51c0*/  FMNMX R3, RZ, R3, !PT ;  /* 0x00000003ff037209 */ /* 0x000fca0007800000 */
[----:B------:R-:W-:Y:S01]  /*51d0*/  FADD R12, R12, -R3 ;  /* 0x800000030c0c7221 */ /* 0x000fe20000000000 */
[----:B------:R-:W-:Y:S06]  /*51e0*/  @!P4 BRA `(.L_x_138) ;  /* 0x0000001000c8c947 */ /* 0x000fec0003800000 */
[----:B------:R-:W-:-:S07]  /*51f0*/  CS2R R8, SRZ ;  /* 0x0000000000087805 */ /* 0x000fce000001ff00 */
.L_x_170:
[C---:B------:R-:W-:Y:S01]  /*5200*/  IMAD R4, R8.reuse, 0x8, R1 ;  /* 0x0000000808047824 */ /* 0x040fe200078e0201 */
[----:B------:R-:W0:Y:S05]  /*5210*/  LDCU UR4, c[0x0][0x388] ;  /* 0x00007100ff0477ac */ /* 0x000e2a0008000800 */
[----:B------:R-:W2:Y:S01]  /*5220*/  LDL.64 R4, [R4] ;  /* 0x0000000004047983 */ /* 0x000ea20000100a00 */
[----:B------:R-:W-:Y:S01]  /*5230*/  IADD3 R8, PT, PT, R8, 0x1, RZ ;  /* 0x0000000108087810 */ /* 0x000fe20007ffe0ff */
[----:B------:R-:W-:Y:S03]  /*5240*/  BSSY.RECONVERGENT B1, `(.L_x_139) ;  /* 0x0000012000017945 */ /* 0x000fe60003800200 */
[----:B0-----:R-:W-:Y:S01]  /*5250*/  ISETP.NE.AND P4, PT, R8, UR4, PT ;  /* 0x0000000408007c0c */ /* 0x001fe2000bf85270 */
[----:B--2---:R-:W-:Y:S01]  /*5260*/  FADD R6, R20, -R5 ;  /* 0x8000000514067221 */ /* 0x004fe20000000000 */
[----:B------:R-:W-:-:S03]  /*5270*/  FADD R3, R21, -R4 ;  /* 0x8000000415037221 */ /* 0x000fc60000000000 */
[----:B------:R-:W-:-:S04]  /*5280*/  FMUL R6, R6, R6 ;  /* 0x0000000606067220 */ /* 0x000fc80000400000 */
[----:B------:R-:W-:-:S04]  /*5290*/  FFMA R7, R3, R3, R6 ;  /* 0x0000000303077223 */ /* 0x000fc80000000006 */
[----:B------:R0:W1:Y:S01]  /*52a0*/  MUFU.RSQ R6, R7 ;  /* 0x0000000700067308 */ /* 0x0000620000001400 */
[----:B------:R-:W-:-:S04]  /*52b0*/  IADD3 R3, PT, PT, R7, -0xd000000, RZ ;  /* 0xf300000007037810 */ /* 0x000fc80007ffe0ff */
[----:B------:R-:W-:-:S13]  /*52c0*/  ISETP.GT.U32.AND P0, PT, R3, 0x727fffff, PT ;  /* 0x727fffff0300780c */ /* 0x000fda0003f04070 */
[----:B01----:R-:W-:Y:S05]  /*52d0*/  @!P0 BRA `(.L_x_140) ;  /* 0x0000000000108947 */ /* 0x003fea0003800000 */
[----:B------:R-:W-:Y:S02]  /*52e0*/  MOV R3, R7 ;  /* 0x0000000700037202 */ /* 0x000fe40000000f00 */
[----:B------:R-:W-:-:S07]  /*52f0*/  MOV R28, 0x5310 ;  /* 0x00005310001c7802 */ /* 0x000fce0000000f00 */
[----:B------:R-:W-:Y:S05]  /*5300*/  CALL.REL.NOINC `($__internal_0_$__cuda_sm20_sqrt_rn_f32_slowpath) ;  /* 0x0000002c00dc7944 */ /* 0x000fea0003c00000 */
[----:B------:R-:W-:Y:S05]  /*5310*/  BRA `(.L_x_141) ;  /* 0x0000000000107947 */ /* 0x000fea0003800000 */
.L_x_140:
[----:B------:R-:W-:Y:S01]  /*5320*/  FMUL.FTZ R32, R7, R6 ;  /* 0x0000000607207220 */ /* 0x000fe20000410000 */
[----:B------:R-:W-:-:S03]  /*5330*/  FMUL.FTZ R6, R6, 0.5 ;  /* 0x3f00000006067820 */ /* 0x000fc60000410000 */
[----:B------:R-:W-:-:S04]  /*5340*/  FFMA R3, -R32, R32, R7 ;  /* 0x0000002020037223 */ /* 0x000fc80000000107 */
[----:B------:R-:W-:-:S07]  /*5350*/  FFMA R32, R3, R6, R32 ;  /* 0x0000000603207223 */ /* 0x000fce0000000020 */
.L_x_141:
[----:B------:R-:W-:Y:S05]  /*5360*/  BSYNC.RECONVERGENT B1 ;  /* 0x0000000000017941 */ /* 0x000fea0003800200 */
.L_x_139:
[----:B------:R-:W-:Y:S01]  /*5370*/  FSETP.GT.AND P0, PT, R32, 100, PT ;  /* 0x42c800002000780b */ /* 0x000fe20003f04000 */
[----:B------:R-:W-:-:S12]  /*5380*/  BSSY.RECONVERGENT B3, `(.L_x_142) ;  /* 0x0000117000037945 */ /* 0x000fd80003800200 */
[----:B------:R-:W-:Y:S05]  /*5390*/  @!P0 BRA `(.L_x_143) ;  /* 0x0000001000548947 */ /* 0x000fea0003800000 */
[----:B------:R-:W-:Y:S01]  /*53a0*/  FADD R7, -R21, R4 ;  /* 0x0000000415077221 */ /* 0x000fe20000000100 */
[----:B------:R-:W-:Y:S01]  /*53b0*/  FADD R6, -R20, R5 ;  /* 0x0000000514067221 */ /* 0x000fe20000000100 */
[----:B------:R-:W-:Y:S04]  /*53c0*/  BSSY.RECONVERGENT B4, `(.L_x_144) ;  /* 0x000000f000047945 */ /* 0x000fe80003800200 */
[----:B------:R-:W-:-:S04]  /*53d0*/  FSETP.GT.AND P5, PT, |R6|, |R7|, PT ;  /* 0x400000070600720b */ /* 0x000fc80003fa4200 */
[----:B------:R-:W-:Y:S02]  /*53e0*/  FSEL R10, |R6|, |R7|, P5 ;  /* 0x40000007060a7208 */ /* 0x000fe40002800200 */
[----:B------:R-:W-:Y:S02]  /*53f0*/  FSEL R4, |R7|, |R6|, P5 ;  /* 0x4000000607047208 */ /* 0x000fe40002800200 */
[----:B------:R-:W0:Y:S08]  /*5400*/  MUFU.RCP R3, R10 ;  /* 0x0000000a00037308 */ /* 0x000e300000001000 */
        /* <DEDUP_REMOVED lines=10> */
.L_x_145:
[----:B------:R-:W-:Y:S05]  /*54b0*/  BSYNC.RECONVERGENT B4 ;  /* 0x0000000000047941 */ /* 0x000fea0003800200 */
.L_x_144:
[----:B------:R-:W-:Y:S02]  /*54c0*/  IMAD.MOV.U32 R5, RZ, RZ, 0x3b33710b ;  /* 0x3b33710bff057424 */ /* 0x000fe400078e00ff */
[----:B------:R-:W-:Y:S01]  /*54d0*/  FMUL R4, R3, R3 ;  /* 0x0000000303047220 */ /* 0x000fe20000400000 */
[C---:B------:R-:W-:Y:S01]  /*54e0*/  ISETP.GE.AND P0, PT, R7.reuse, RZ, PT ;  /* 0x000000ff0700720c */ /* 0x040fe20003f06270 */
[----:B------:R-:W-:Y:S01]  /*54f0*/  BSSY.RECONVERGENT B1, `(.L_x_146) ;  /* 0x0000057000017945 */ /* 0x000fe20003800200 */
[C---:B------:R-:W-:Y:S01]  /*5500*/  FSETP.NEU.AND P2, PT, |R7|.reuse, |R6|, PT ;  /* 0x400000060700720b */ /* 0x040fe20003f4d200 */
        /* <DEDUP_REMOVED lines=15> */
[----:B------:R-:W-:-:S05]  /*5600*/  FSEL R4, R4, -R4, P5 ;  /* 0x8000000404047208 */ /* 0x000fca0002800000 */
[----:B------:R-:W-:Y:S01]  /*5610*/  @!P0 FFMA R3, R5, 1.6832555532455444336, R4 ;  /* 0x3fd774eb05038823 */ /* 0x000fe20000000004 */
[----:B------:R-:W-:-:S04]  /*5620*/  MOV R4, 0x4016cbe4 ;  /* 0x4016cbe400047802 */ /* 0x000fc80000000f00 */
        /* <DEDUP_REMOVED lines=32> */
[----:B------:R-:W-:-:S04]  /*5830*/  @P1 FADD R6, R6, 1 ;  /* 0x3f80000006061421 */ /* 0x000fc80000000000 */
[----:B------:R-:W-:-:S07]  /*5840*/  @P0 IMAD.MOV.U32 R5, RZ, RZ, R6 ;  /* 0x000000ffff050224 */ /* 0x000fce00078e0006 */
.L_x_152:
[----:B------:R-:W-:Y:S05]  /*5850*/  BSYNC.RECONVERGENT B4 ;  /* 0x0000000000047941 */ /* 0x000fea0003800200 */
.L_x_151:
[----:B------:R-:W-:Y:S01]  /*5860*/  FFMA R4, R5, -6.2831854820251464844, R4 ;  /* 0xc0c90fdb05047823 */ /* 0x000fe20000000004 */
[----:B------:R-:W-:Y:S06]  /*5870*/  BRA `(.L_x_149) ;  /* 0x0000000000687947 */ /* 0x000fec0003800000 */
.L_x_150:
        /* <DEDUP_REMOVED lines=10> */
.L_x_155:
        /* <DEDUP_REMOVED lines=13> */
.L_x_154:
[----:B------:R-:W-:Y:S05]  /*59f0*/  BSYNC.RECONVERGENT B4 ;  /* 0x0000000000047941 */ /* 0x000fea0003800200 */
.L_x_153:
[----:B------:R-:W-:-:S04]  /*5a00*/  FMUL R4, R5, 1.1920928955078125e-07 ;  /* 0x3400000005047820 */ /* 0x000fc80000400000 */
[----:B------:R-:W-:-:S07]  /*5a10*/  FMUL R4, R11, R4 ;  /* 0x000000040b047220 */ /* 0x000fce0000400000 */
.L_x_149:
[----:B------:R-:W-:Y:S05]  /*5a20*/  BSYNC.RECONVERGENT B2 ;  /* 0x0000000000027941 */ /* 0x000fea0003800200 */
.L_x_148:
[C---:B------:R-:W-:Y:S02]  /*5a30*/  FSETP.NAN.AND P0, PT, |R4|.reuse, |R4|, PT ;  /* 0x400000040400720b */ /* 0x040fe40003f08200 */
[----:B------:R-:W-:-:S04]  /*5a40*/  LOP3.LUT R3, R4, 0x80000000, R3, 0xb8, !PT ;  /* 0x8000000004037812 */ /* 0x000fc800078eb803 */
[----:B------:R-:W-:-:S07]  /*5a50*/  FSEL R3, R4, R3, P0 ;  /* 0x0000000304037208 */ /* 0x000fce0000000000 */
.L_x_147:
[----:B------:R-:W-:Y:S05]  /*5a60*/  BSYNC.RECONVERGENT B1 ;  /* 0x0000000000017941 */ /* 0x000fea0003800200 */
.L_x_146:
[----:B------:R-:W-:Y:S01]  /*5a70*/  FSETP.GT.AND P1, PT, |R3|, 3.1415927410125732422, PT ;  /* 0x40490fdb0300780b */ /* 0x000fe20003f24200 */
[----:B------:R-:W-:Y:S01]  /*5a80*/  FADD R5, R17, -R13 ;  /* 0x8000000d11057221 */ /* 0x000fe20000000000 */
[----:B------:R-:W-:Y:S11]  /*5a90*/  BSSY.RECONVERGENT B1, `(.L_x_156) ;  /* 0x0000043000017945 */ /* 0x000ff60003800200 */
[----:B------:R-:W-:-:S02]  /*5aa0*/  @P1 FSETP.GEU.AND P2, PT, R3, RZ, PT ;  /* 0x000000ff0300120b */ /* 0x000fc40003f4e000 */
[----:B------:R-:W-:Y:S02]  /*5ab0*/  @P1 FSETP.GT.AND P0, PT, R3, RZ, PT ;  /* 0x000000ff0300120b */ /* 0x000fe40003f04000 */
[----:B------:R-:W-:Y:S02]  /*5ac0*/  @P1 FSEL R4, RZ, -6.2831854820251464844, P2 ;  /* 0xc0c90fdbff041808 */ /* 0x000fe40001000000 */
[----:B------:R-:W-:Y:S02]  /*5ad0*/  FSETP.GT.AND P2, PT, |R5|, 6.2831854820251464844, PT ;  /* 0x40c90fdb0500780b */ /* 0x000fe40003f44200 */
[----:B------:R-:W-:-:S05]  /*5ae0*/  @P1 FSEL R4, R4, 6.2831854820251464844, !P0 ;  /* 0x40c90fdb04041808 */ /* 0x000fca0004000000 */
[----:B------:R-:W-:Y:S01]  /*5af0*/  @P1 FADD R3, R3, -R4 ;  /* 0x8000000403031221 */ /* 0x000fe20000000000 */
[----:B------:R-:W-:-:S05]  /*5b00*/  FADD R4, |R5|, -RZ ;  /* 0x800000ff05047221 */ /* 0x000fca0000000200 */
        /* <DEDUP_REMOVED lines=26> */
.L_x_162:
[----:B------:R-:W-:Y:S05]  /*5cb0*/  BSYNC.RECONVERGENT B4 ;  /* 0x0000000000047941 */ /* 0x000fea0003800200 */
.L_x_161:
[----:B------:R-:W-:Y:S01]  /*5cc0*/  FFMA R4, R7, -6.2831854820251464844, R4 ;  /* 0xc0c90fdb07047823 */ /* 0x000fe20000000004 */
[----:B------:R-:W-:Y:S06]  /*5cd0*/  BRA `(.L_x_159) ;  /* 0x0000000000687947 */ /* 0x000fec0003800000 */
.L_x_160:
        /* <DEDUP_REMOVED lines=10> */
.L_x_165:
        /* <DEDUP_REMOVED lines=13> */
.L_x_164:
[----:B------:R-:W-:Y:S05]  /*5e50*/  BSYNC.RECONVERGENT B4 ;  /* 0x0000000000047941 */ /* 0x000fea0003800200 */
.L_x_163:
[----:B------:R-:W-:-:S04]  /*5e60*/  FMUL R6, R6, 1.1920928955078125e-07 ;  /* 0x3400000006067820 */ /* 0x000fc80000400000 */
[----:B------:R-:W-:-:S07]  /*5e70*/  FMUL R4, R13, R6 ;  /* 0x000000060d047220 */ /* 0x000fce0000400000 */
.L_x_159:
[----:B------:R-:W-:Y:S05]  /*5e80*/  BSYNC.RECONVERGENT B2 ;  /* 0x0000000000027941 */ /* 0x000fea0003800200 */
.L_x_158:
[C---:B------:R-:W-:Y:S02]  /*5e90*/  FSETP.NAN.AND P0, PT, |R4|.reuse, |R4|, PT ;  /* 0x400000040400720b */ /* 0x040fe40003f08200 */
[----:B------:R-:W-:-:S04]  /*5ea0*/  LOP3.LUT R5, R4, 0x80000000, R5, 0xb8, !PT ;  /* 0x8000000004057812 */ /* 0x000fc800078eb805 */
[----:B------:R-:W-:-:S07]  /*5eb0*/  FSEL R5, R4, R5, P0 ;  /* 0x0000000504057208 */ /* 0x000fce0000000000 */
.L_x_157:
[----:B------:R-:W-:Y:S05]  /*5ec0*/  BSYNC.RECONVERGENT B1 ;  /* 0x0000000000017941 */ /* 0x000fea0003800200 */
.L_x_156:
[----:B------:R-:W-:-:S13]  /*5ed0*/  FSETP.GT.AND P1, PT, |R5|, 3.1415927410125732422, PT ;  /* 0x40490fdb0500780b */ /* 0x000fda0003f24200 */
[C---:B------:R-:W-:Y:S02]  /*5ee0*/  @P1 FSETP.GEU.AND P2, PT, R5.reuse, RZ, PT ;  /* 0x000000ff0500120b */ /* 0x040fe40003f4e000 */
[----:B------:R-:W-:Y:S02]  /*5ef0*/  @P1 FSETP.GT.AND P0, PT, R5, RZ, PT ;  /* 0x000000ff0500120b */ /* 0x000fe40003f04000 */
[----:B------:R-:W-:-:S04]  /*5f00*/  @P1 FSEL R4, RZ, -6.2831854820251464844, P2 ;  /* 0xc0c90fdbff041808 */ /* 0x000fc80001000000 */
[----:B------:R-:W-:-:S05]  /*5f10*/  @P1 FSEL R4, R4, 6.2831854820251464844, !P0 ;  /* 0x40c90fdb04041808 */ /* 0x000fca0004000000 */
[----:B------:R-:W-:-:S05]  /*5f20*/  @P1 FADD R5, R5, -R4 ;  /* 0x8000000405051221 */ /* 0x000fca0000000000 */
[----:B------:R-:W-:-:S04]  /*5f30*/  FMNMX R4, |R5|, |R3|, PT ;  /* 0x4000000305047209 */ /* 0x000fc80003800200 */
[----:B------:R-:W-:-:S13]  /*5f40*/  FSETP.GEU.AND P0, PT, R4, 0.39269909262657165527, PT ;  /* 0x3ec90fdb0400780b */ /* 0x000fda0003f0e000 */
[----:B------:R-:W-:Y:S05]  /*5f50*/  @P0 BRA `(.L_x_143) ;  /* 0x0000000400640947 */ /* 0x000fea0003800000 */
[----:B------:R-:W-:Y:S01]  /*5f60*/  HFMA2 R6, -RZ, RZ, 2.06640625, -45152 ;  /* 0x4022f983ff067431 */ /* 0x000fe200000001ff */
[----:B------:R-:W-:Y:S01]  /*5f70*/  MOV R3, 0x3ec90fdb ;  /* 0x3ec90fdb00037802 */ /* 0x000fe20000000f00 */
[----:B------:R-:W-:Y:S01]  /*5f80*/  FADD R4, -R4, 0.39269909262657165527 ;  /* 0x3ec90fdb04047421 */ /* 0x000fe20000000100 */
[----:B------:R-:W-:Y:S03]  /*5f90*/  BSSY.RECONVERGENT B4, `(.L_x_166) ;  /* 0x000000b000047945 */ /* 0x000fe60003800200 */
[----:B------:R-:W0:Y:S01]  /*5fa0*/  FCHK P0, R4, 0.39269909262657165527 ;  /* 0x3ec90fdb04007902 */ /* 0x000e220000000000 */
[----:B------:R-:W-:-:S04]  /*5fb0*/  FFMA R3, R6, -R3, 1 ;  /* 0x3f80000006037423 */ /* 0x000fc80000000803 */
[----:B------:R-:W-:-:S04]  /*5fc0*/  FFMA R3, R3, R6, 2.5464789867401123047 ;  /* 0x4022f98303037423 */ /* 0x000fc80000000006 */
[----:B------:R-:W-:-:S04]  /*5fd0*/  FFMA R5, R4, R3, RZ ;  /* 0x0000000304057223 */ /* 0x000fc800000000ff */
[----:B------:R-:W-:-:S04]  /*5fe0*/  FFMA R6, R5, -0.39269909262657165527, R4 ;  /* 0xbec90fdb05067823 */ /* 0x000fc80000000004 */
[----:B------:R-:W-:Y:S01]  /*5ff0*/  FFMA R3, R3, R6, R5 ;  /* 0x0000000603037223 */ /* 0x000fe20000000005 */
[----:B0-----:R-:W-:Y:S06]  /*6000*/  @!P0 BRA `(.L_x_167) ;  /* 0x00000000000c8947 */ /* 0x001fec0003800000 */
[----:B------:R-:W-:Y:S02]  /*6010*/  MOV R3, 0x3ec90fdb ;  /* 0x3ec90fdb00037802 */ /* 0x000fe40000000f00 */
[----:B------:R-:W-:-:S07]  /*6020*/  MOV R28, 0x6040 ;  /* 0x00006040001c7802 */ /* 0x000fce0000000f00 */
[----:B------:R-:W-:Y:S05]  /*6030*/  CALL.REL.NOINC `($__internal_1_$__cuda_sm3x_div_rn_noftz_f32_slowpath) ;  /* 0x0000002000e47944 */ /* 0x000fea0003c00000 */
.L_x_167:
[----:B------:R-:W-:Y:S05]  /*6040*/  BSYNC.RECONVERGENT B4 ;  /* 0x0000000000047941 */ /* 0x000fea0003800200 */
.L_x_166:
[----:B------:R-:W-:Y:S01]  /*6050*/  FSETP.NEU.AND P0, PT, |R3|, 1, PT ;  /* 0x3f8000000300780b */ /* 0x000fe20003f0d200 */
[----:B------:R-:W-:Y:S01]  /*6060*/  BSSY.RECONVERGENT B1, `(.L_x_168) ;  /* 0x0000047000017945 */ /* 0x000fe20003800200 */
[----:B------:R-:W-:-:S11]  /*6070*/  IMAD.MOV.U32 R4, RZ, RZ, 0x3f800000 ;  /* 0x3f800000ff047424 */ /* 0x000fd600078e00ff */
        /* <DEDUP_REMOVED lines=13> */
[----:B------:R-:W-:-:S04]  /*6150*/  FSEL R4, R4, |R3|, !P0 ;  /* 0x4000000304047208 */ /* 0x000fc80004000000 */
[----:B------:R-:W-:-:S04]  /*6160*/  IADD3 R5, PT, PT, R4, -0x3f3504f3, RZ ;  /* 0xc0cafb0d04057810 */ /* 0x000fc80007ffe0ff */
[----:B------:R-:W-:-:S04]  /*6170*/  LOP3.LUT R5, R5, 0xff800000, RZ, 0xc0, !PT ;  /* 0xff80000005057812 */ /* 0x000fc800078ec0ff */
[-C--:B------:R-:W-:Y:S02]  /*6180*/  IADD3 R4, PT, PT, R4, -R5.reuse, RZ ;  /* 0x8000000504047210 */ /* 0x080fe40007ffe0ff */
[----:B------:R-:W-:-:S03]  /*6190*/  I2FP.F32.S32 R5, R5 ;  /* 0x0000000500057245 */ /* 0x000fc60000201400 */
[C---:B------:R-:W-:Y:S01]  /*61a0*/  FADD R7, R4.reuse, 1 ;  /* 0x3f80000004077421 */ /* 0x040fe20000000000 */
[----:B------:R-:W-:Y:S01]  /*61b0*/  FADD R6, R4, -1 ;  /* 0xbf80000004067421 */ /* 0x000fe20000000000 */
[----:B------:R-:W-:-:S03]  /*61c0*/  FSEL R4, RZ, -24, P0 ;  /* 0xc1c00000ff047808 */ /* 0x000fc60000000000 */
[----:B------:R-:W-:Y:S01]  /*61d0*/  FADD R10, R6, R6 ;  /* 0x00000006060a7221 */ /* 0x000fe20000000000 */
[----:B------:R-:W0:Y:S01]  /*61e0*/  MUFU.RCP R7, R7 ;  /* 0x0000000700077308 */ /* 0x000e220000001000 */
[----:B------:R-:W-:Y:S02]  /*61f0*/  FFMA R4, R5, 1.1920928955078125e-07, R4 ;  /* 0x3400000005047823 */ /* 0x000fe40000000004 */
[----:B0-----:R-:W-:-:S04]  /*6200*/  FMUL R11, R7, R10 ;  /* 0x0000000a070b7220 */ /* 0x001fc80000400000 */
        /* <DEDUP_REMOVED lines=25> */
[----:B------:R-:W-:Y:S01]  /*63a0*/  FFMA R15, R15, 1.5, R4 ;  /* 0x3fc000000f0f7823 */ /* 0x000fe20000000004 */
[----:B0-----:R-:W-:Y:S01]  /*63b0*/  FADD R4, R5, -R6 ;  /* 0x8000000605047221 */ /* 0x001fe20000000000 */
[----:B------:R-:W-:-:S03]  /*63c0*/  FSETP.GT.AND P0, PT, R6, RZ, PT ;  /* 0x000000ff0600720b */ /* 0x000fc60003f04000 */
[----:B------:R-:W-:Y:S01]  /*63d0*/  FADD R4, R4, R15 ;  /* 0x0000000f04047221 */ /* 0x000fe20000000000 */
[----:B------:R-:W-:Y:S02]  /*63e0*/  SEL R6, RZ, 0x83000000, P0 ;  /* 0x83000000ff067807 */ /* 0x000fe40000000000 */
[----:B------:R-:W-:Y:S01]  /*63f0*/  FSETP.GEU.AND P0, PT, R5, RZ, PT ;  /* 0x000000ff0500720b */ /* 0x000fe20003f0e000 */
[----:B------:R-:W-:Y:S02]  /*6400*/  FFMA R7, R4, R7, 0.0013391353422775864601 ;  /* 0x3aaf85ed04077423 */ /* 0x000fe40000000007 */
[----:B------:R-:W-:Y:S02]  /*6410*/  VIADD R3, R6, 0x7f000000 ;  /* 0x7f00000006037836 */ /* 0x000fe40000000000 */
[C---:B------:R-:W-:Y:S02]  /*6420*/  FFMA R11, R4.reuse, R7, 0.0096188392490148544312 ;  /* 0x3c1d9856040b7423 */ /* 0x040fe40000000007 */
[----:B------:R-:W0:Y:S02]  /*6430*/  F2I.NTZ R7, R5 ;  /* 0x0000000500077305 */ /* 0x000e240000203100 */
[----:B------:R-:W-:-:S04]  /*6440*/  FFMA R11, R4, R11, 0.055503588169813156128 ;  /* 0x3d6357bb040b7423 */ /* 0x000fc8000000000b */
[----:B------:R-:W-:-:S04]  /*6450*/  FFMA R11, R4, R11, 0.24022644758224487305 ;  /* 0x3e75fdec040b7423 */ /* 0x000fc8000000000b */
[----:B------:R-:W-:-:S04]  /*6460*/  FFMA R11, R4, R11, 0.69314718246459960938 ;  /* 0x3f317218040b7423 */ /* 0x000fc8000000000b */
[----:B------:R-:W-:Y:S01]  /*6470*/  FFMA R10, R4, R11, 1 ;  /* 0x3f800000040a7423 */ /* 0x000fe2000000000b */
[----:B0-----:R-:W-:Y:S02]  /*6480*/  LEA R7, R7, -R6, 0x17 ;  /* 0x8000000607077211 */ /* 0x001fe400078eb8ff */
[----:B------:R-:W-:Y:S01]  /*6490*/  FSEL R4, RZ, +INF , !P0 ;  /* 0x7f800000ff047808 */ /* 0x000fe20004000000 */
[----:B------:R-:W-:-:S04]  /*64a0*/  FMUL R10, R3, R10 ;  /* 0x0000000a030a7220 */ /* 0x000fc80000400000 */
[----:B------:R-:W-:Y:S01]  /*64b0*/  @!P1 FMUL R4, R7, R10 ;  /* 0x0000000a07049220 */ /* 0x000fe20000400000 */
[----:B------:R-:W-:-:S07]  /*64c0*/  @!P2 MOV R4, 0x7fffffff ;  /* 0x7fffffff0004a802 */ /* 0x000fce0000000f00 */
.L_x_169:
[----:B------:R-:W-:Y:S05]  /*64d0*/  BSYNC.RECONVERGENT B1 ;  /* 0x0000000000017941 */ /* 0x000fea0003800200 */
.L_x_168:
[----:B------:R-:W-:-:S07]  /*64e0*/  FADD R9, R9, R4 ;  /* 0x0000000409097221 */ /* 0x000fce0000000000 */
.L_x_143:
[----:B------:R-:W-:Y:S05]  /*64f0*/  BSYNC.RECONVERGENT B3 ;  /* 0x0000000000037941 */ /* 0x000fea0003800200 */
.L_x_142:
[----:B------:R-:W-:Y:S05]  /*6500*/  @P4 BRA `(.L_x_170) ;  /* 0xffffffec003c4947 */ /* 0x000fea000383ffff */
.L_x_138:
[----:B------:R-:W0:Y:S01]  /*6510*/  LDC R4, c[0x0][0x388] ;  /* 0x0000e200ff047b82 */ /* 0x000e220000000800 */
[----:B------:R-:W-:Y:S01]  /*6520*/  FADD R12, R12, -R9 ;  /* 0x800000090c0c7221 */ /* 0x000fe20000000000 */
[----:B------:R-:W-:Y:S02]  /*6530*/  MOV R3, RZ ;  /* 0x000000ff00037202 */ /* 0x000fe40000000f00 */
[----:B0-----:R-:W-:-:S13]  /*6540*/  ISETP.NE.AND P0, PT, R4, RZ, PT ;  /* 0x000000ff0400720c */ /* 0x001fda0003f05270 */
[----:B------:R-:W-:Y:S05]  /*6550*/  @!P0 BRA `(.L_x_171) ;  /* 0x00000018009c8947 */ /* 0x000fea0003800000 */
[----:B------:R-:W-:Y:S01]  /*6560*/  ISETP.GE.AND P0, PT, R4, 0x1, PT ;  /* 0x000000010400780c */ /* 0x000fe20003f06270 */
[----:B------:R-:W-:Y:S02]  /*6570*/  HFMA2 R13, -RZ, RZ, 0, 0 ;  /* 0x00000000ff0d7431 */ /* 0x000fe400000001ff */
[----:B------:R-:W-:-:S10]  /*6580*/  IMAD.MOV.U32 R18, RZ, RZ, RZ ;  /* 0x000000ffff127224 */ /* 0x000fd400078e00ff */
[----:B------:R-:W-:Y:S05]  /*6590*/  @!P0 BRA `(.L_x_172) ;  /* 0x0000001800048947 */ /* 0x000fea0003800000 */
[C---:B------:R-:W-:Y:S02]  /*65a0*/  ISETP.GE.U32.AND P0, PT, R4.reuse, 0x8, PT ;  /* 0x000000080400780c */ /* 0x040fe40003f06070 */
[----:B------:R-:W-:Y:S02]  /*65b0*/  LOP3.LUT R16, R4, 0x7, RZ, 0xc0, !PT ;  /* 0x0000000704107812 */ /* 0x000fe400078ec0ff */
[----:B------:R-:W-:Y:S02]  /*65c0*/  MOV R18, RZ ;  /* 0x000000ff00127202 */ /* 0x000fe40000000f00 */
[----:B------:R-:W-:Y:S02]  /*65d0*/  MOV R15, 0xbf800000 ;  /* 0xbf800000000f7802 */ /* 0x000fe40000000f00 */
[----:B------:R-:W-:Y:S02]  /*65e0*/  MOV R14, RZ ;  /* 0x000000ff000e7202 */ /* 0x000fe40000000f00 */
[----:B------:R-:W-:-:S03]  /*65f0*/  MOV R13, RZ ;  /* 0x000000ff000d7202 */ /* 0x000fc60000000f00 */
[----:B------:R-:W-:Y:S05]  /*6600*/  @!P0 BRA `(.L_x_173) ;  /* 0x0000000c00008947 */ /* 0x000fea0003800000 */
[----:B------:R-:W-:Y:S01]  /*6610*/  LOP3.LUT R14, R4, 0x7ffffff8, RZ, 0xc0, !PT ;  /* 0x7ffffff8040e7812 */ /* 0x000fe200078ec0ff */
[----:B------:R-:W-:Y:S01]  /*6620*/  IMAD.MOV.U32 R18, RZ, RZ, RZ ;  /* 0x000000ffff127224 */ /* 0x000fe200078e00ff */
[----:B------:R-:W-:Y:S02]  /*6630*/  MOV R15, 0xbf800000 ;  /* 0xbf800000000f7802 */ /* 0x000fe40000000f00 */
[----:B------:R-:W-:-:S07]  /*6640*/  IADD3 R17, PT, PT, -R14, RZ, RZ ;  /* 0x000000ff0e117210 */ /* 0x000fce0007ffe1ff */
.L_x_198:
[----:B------:R-:W2:Y:S01]  /*6650*/  LDL.128 R8, [R19+-0x20] ;  /* 0xffffe00013087983 */ /* 0x000ea20000100c00 */
[----:B------:R-:W-:Y:S01]  /*6660*/  BSSY.RECONVERGENT B1, `(.L_x_174) ;  /* 0x0000011000017945 */ /* 0x000fe20003800200 */
        /* <DEDUP_REMOVED lines=12> */
.L_x_175:
[----:B------:R-:W-:Y:S01]  /*6730*/  FMUL.FTZ R32, R5, R4 ;  /* 0x0000000405207220 */ /* 0x000fe20000410000 */
[----:B------:R-:W-:-:S03]  /*6740*/  FMUL.FTZ R4, R4, 0.5 ;  /* 0x3f00000004047820 */ /* 0x000fc60000410000 */
[----:B------:R-:W-:-:S04]  /*6750*/  FFMA R3, -R32, R32, R5 ;  /* 0x0000002020037223 */ /* 0x000fc80000000105 */
[----:B------:R-:W-:-:S07]  /*6760*/  FFMA R32, R3, R4, R32 ;  /* 0x0000000403207223 */ /* 0x000fce0000000020 */
.L_x_176:
[----:B------:R-:W-:Y:S05]  /*6770*/  BSYNC.RECONVERGENT B1 ;  /* 0x0000000000017941 */ /* 0x000fea0003800200 */
.L_x_174:
        /* <DEDUP_REMOVED lines=17> */
.L_x_178:
[----:B------:R-:W-:Y:S01]  /*6890*/  FMUL.FTZ R32, R3, R4 ;  /* 0x0000000403207220 */ /* 0x000fe20000410000 */
[----:B------:R-:W-:-:S03]  /*68a0*/  FMUL.FTZ R4, R4, 0.5 ;  /* 0x3f00000004047820 */ /* 0x000fc60000410000 */
[----:B------:R-:W-:-:S04]  /*68b0*/  FFMA R3, -R32, R32, R3 ;  /* 0x0000002020037223 */ /* 0x000fc80000000103 */
[----:B------:R-:W-:-:S07]  /*68c0*/  FFMA R32, R3, R4, R32 ;  /* 0x0000000403207223 */ /* 0x000fce0000000020 */
.L_x_179:
[----:B------:R-:W-:Y:S05]  /*68d0*/  BSYNC.RECONVERGENT B1 ;  /* 0x0000000000017941 */ /* 0x000fea0003800200 */
.L_x_177:
[----:B------:R-:W2:Y:S01]  /*68e0*/  LDL.128 R4, [R19+-0x10] ;  /* 0xfffff00013047983 */ /* 0x000ea20000100c00 */
[----:B------:R-:W-:Y:S01]  /*68f0*/  FSETP.GEU.AND P0, PT, R32, R15, PT ;  /* 0x0000000f2000720b */ /* 0x000fe20003f0e000 */
[----:B------:R-:W-:Y:S03]  /*6900*/  BSSY.RECONVERGENT B1, `(.L_x_180) ;  /* 0x0000015000017945 */ /* 0x000fe60003800200 */
[----:B------:R-:W-:-:S04]  /*6910*/  FSETP.LT.OR P0, PT, R15, RZ, !P0 ;  /* 0x000000ff0f00720b */ /* 0x000fc80004701400 */
[----:B------:R-:W-:Y:S02]  /*6920*/  FSEL R13, R10, R13, P0 ;  /* 0x0000000d0a0d7208 */ /* 0x000fe40000000000 */
[----:B------:R-:W-:Y:S02]  /*6930*/  FSEL R18, R11, R18, P0 ;  /* 0x000000120b127208 */ /* 0x000fe40000000000 */
[----:B------:R-:W-:Y:S01]  /*6940*/  FSEL R15, R32, R15, P0 ;  /* 0x0000000f200f7208 */ /* 0x000fe20000000000 */
        /* <DEDUP_REMOVED lines=12> */
.L_x_181:
[----:B------:R-:W-:Y:S01]  /*6a10*/  FMUL.FTZ R32, R9, R8 ;  /* 0x0000000809207220 */ /* 0x000fe20000410000 */
[----:B------:R-:W-:-:S03]  /*6a20*/  FMUL.FTZ R8, R8, 0.5 ;  /* 0x3f00000008087820 */ /* 0x000fc60000410000 */
[----:B------:R-:W-:-:S04]  /*6a30*/  FFMA R3, -R32, R32, R9 ;  /* 0x0000002020037223 */ /* 0x000fc80000000109 */
[----:B------:R-:W-:-:S07]  /*6a40*/  FFMA R32, R3, R8, R32 ;  /* 0x0000000803207223 */ /* 0x000fce0000000020 */
.L_x_182:
[----:B------:R-:W-:Y:S05]  /*6a50*/  BSYNC.RECONVERGENT B1 ;  /* 0x0000000000017941 */ /* 0x000fea0003800200 */
.L_x_180:
        /* <DEDUP_REMOVED lines=17> */
.L_x_184:
[----:B------:R-:W-:Y:S01]  /*6b70*/  FMUL.FTZ R32, R3, R8 ;  /* 0x0000000803207220 */ /* 0x000fe20000410000 */
[----:B------:R-:W-:-:S03]  /*6b80*/  FMUL.FTZ R8, R8, 0.5 ;  /* 0x3f00000008087820 */ /* 0x000fc60000410000 */
[----:B------:R-:W-:-:S04]  /*6b90*/  FFMA R3, -R32, R32, R3 ;  /* 0x0000002020037223 */ /* 0x000fc80000000103 */
[----:B------:R-:W-:-:S07]  /*6ba0*/  FFMA R32, R3, R8, R32 ;  /* 0x0000000803207223 */ /* 0x000fce0000000020 */
.L_x_185:
[----:B------:R-:W-:Y:S05]  /*6bb0*/  BSYNC.RECONVERGENT B1 ;  /* 0x0000000000017941 */ /* 0x000fea0003800200 */
.L_x_183:
[----:B------:R-:W2:Y:S01]  /*6bc0*/  LDL.128 R8, [R19] ;  /* 0x0000000013087983 */ /* 0x000ea20000100c00 */
        /* <DEDUP_REMOVED lines=14> */
[----:B------:R-:W-:Y:S01]  /*6cb0*/  IMAD.MOV.U32 R3, RZ, RZ, R15 ;  /* 0x000000ffff037224 */ /* 0x000fe200078e000f */
[----:B------:R-:W-:-:S07]  /*6cc0*/  MOV R28, 0x6ce0 ;  /* 0x00006ce0001c7802 */ /* 0x000fce0000000f00 */
[----:B------:R-:W-:Y:S05]  /*6cd0*/  CALL.REL.NOINC `($__internal_0_$__cuda_sm20_sqrt_rn_f32_slowpath) ;  /* 0x0000001400687944 */ /* 0x000fea0003c00000 */
[----:B------:R-:W-:Y:S05]  /*6ce0*/  BRA `(.L_x_188) ;  /* 0x0000000000107947 */ /* 0x000fea0003800000 */
.L_x_187:
[----:B------:R-:W-:Y:S01]  /*6cf0*/  FMUL.FTZ R32, R15, R18 ;  /* 0x000000120f207220 */ /* 0x000fe20000410000 */
[----:B------:R-:W-:-:S03]  /*6d00*/  FMUL.FTZ R6, R18, 0.5 ;  /* 0x3f00000012067820 */ /* 0x000fc60000410000 */
[----:B------:R-:W-:-:S04]  /*6d10*/  FFMA R3, -R32, R32, R15 ;  /* 0x0000002020037223 */ /* 0x000fc8000000010f */
[----:B------:R-:W-:-:S07]  /*6d20*/  FFMA R32, R3, R6, R32 ;  /* 0x0000000603207223 */ /* 0x000fce0000000020 */
.L_x_188:
[----:B------:R-:W-:Y:S05]  /*6d30*/  BSYNC.RECONVERGENT B1 ;  /* 0x0000000000017941 */ /* 0x000fea0003800200 */
.L_x_186:
        /* <DEDUP_REMOVED lines=17> */
.L_x_190:
[----:B------:R-:W-:Y:S01]  /*6e50*/  FMUL.FTZ R32, R3, R6 ;  /* 0x0000000603207220 */ /* 0x000fe20000410000 */
[----:B------:R-:W-:-:S03]  /*6e60*/  FMUL.FTZ R4, R6, 0.5 ;  /* 0x3f00000006047820 */ /* 0x000fc60000410000 */
[----:B------:R-:W-:-:S04]  /*6e70*/  FFMA R3, -R32, R32, R3 ;  /* 0x0000002020037223 */ /* 0x000fc80000000103 */
[----:B------:R-:W-:-:S07]  /*6e80*/  FFMA R32, R3, R4, R32 ;  /* 0x0000000403207223 */ /* 0x000fce0000000020 */
.L_x_191:
[----:B------:R-:W-:Y:S05]  /*6e90*/  BSYNC.RECONVERGENT B1 ;  /* 0x0000000000017941 */ /* 0x000fea0003800200 */
.L_x_189:
[----:B------:R-:W2:Y:S01]  /*6ea0*/  LDL.128 R4, [R19+0x10] ;  /* 0x0000100013047983 */ /* 0x000ea20000100c00 */
        /* <DEDUP_REMOVED lines=18> */
.L_x_193:
[----:B------:R-:W-:Y:S01]  /*6fd0*/  FMUL.FTZ R32, R15, R18 ;  /* 0x000000120f207220 */ /* 0x000fe20000410000 */
[----:B------:R-:W-:-:S03]  /*6fe0*/  FMUL.FTZ R10, R18, 0.5 ;  /* 0x3f000000120a7820 */ /* 0x000fc60000410000 */
[----:B------:R-:W-:-:S04]  /*6ff0*/  FFMA R3, -R32, R32, R15 ;  /* 0x0000002020037223 */ /* 0x000fc8000000010f */
[----:B------:R-:W-:-:S07]  /*7000*/  FFMA R32, R3, R10, R32 ;  /* 0x0000000a03207223 */ /* 0x000fce0000000020 */
.L_x_194:
[----:B------:R-:W-:Y:S05]  /*7010*/  BSYNC.RECONVERGENT B1 ;  /* 0x0000000000017941 */ /* 0x000fea0003800200 */
.L_x_192:
        /* <DEDUP_REMOVED lines=17> */
.L_x_196:
[----:B------:R-:W-:Y:S01]  /*7130*/  FMUL.FTZ R32, R3, R10 ;  /* 0x0000000a03207220 */ /* 0x000fe20000410000 */
[----:B------:R-:W-:-:S03]  /*7140*/  FMUL.FTZ R4, R10, 0.5 ;  /* 0x3f0000000a047820 */ /* 0x000fc60000410000 */
[----:B------:R-:W-:-:S04]  /*7150*/  FFMA R3, -R32, R32, R3 ;  /* 0x0000002020037223 */ /* 0x000fc80000000103 */
[----:B------:R-:W-:-:S07]  /*7160*/  FFMA R32, R3, R4, R32 ;  /* 0x0000000403207223 */ /* 0x000fce0000000020 */
.L_x_197:
[----:B------:R-:W-:Y:S05]  /*7170*/  BSYNC.RECONVERGENT B1 ;  /* 0x0000000000017941 */ /* 0x000fea0003800200 */
.L_x_195:
[----:B------:R-:W-:Y:S01]  /*7180*/  VIADD R17, R17, 0x8 ;  /* 0x0000000811117836 */ /* 0x000fe20000000000 */
[----:B------:R-:W-:Y:S02]  /*7190*/  FSETP.GEU.AND P0, PT, R32, R9, PT ;  /* 0x000000092000720b */ /* 0x000fe40003f0e000 */
[----:B------:R-:W-:Y:S02]  /*71a0*/  IADD3 R19, PT, PT, R19, 0x40, RZ ;  /* 0x0000004013137810 */ /* 0x000fe40007ffe0ff */
[----:B------:R-:W-:Y:S02]  /*71b0*/  ISETP.NE.AND P1, PT, R17, RZ, PT ;  /* 0x000000ff1100720c */ /* 0x000fe40003f25270 */
[----:B------:R-:W-:-:S04]  /*71c0*/  FSETP.LT.OR P0, PT, R9, RZ, !P0 ;  /* 0x000000ff0900720b */ /* 0x000fc80004701400 */
[----:B------:R-:W-:Y:S02]  /*71d0*/  FSEL R13, R6, R13, P0 ;  /* 0x0000000d060d7208 */ /* 0x000fe40000000000 */
[----:B------:R-:W-:Y:S02]  /*71e0*/  FSEL R18, R7, R8, P0 ;  /* 0x0000000807127208 */ /* 0x000fe40000000000 */
[----:B------:R-:W-:-:S03]  /*71f0*/  FSEL R15, R32, R9, P0 ;  /* 0x00000009200f7208 */ /* 0x000fc60000000000 */
[----:B------:R-:W-:Y:S05]  /*7200*/  @P1 BRA `(.L_x_198) ;  /* 0xfffffff400101947 */ /* 0x000fea000383ffff */
.L_x_173:
[----:B------:R-:W-:-:S13]  /*7210*/  ISETP.NE.AND P0, PT, R16, RZ, PT ;  /* 0x000000ff1000720c */ /* 0x000fda0003f05270 */
[----:B------:R-:W-:Y:S05]  /*7220*/  @!P0 BRA `(.L_x_172) ;  /* 0x0000000800e08947 */ /* 0x000fea0003800000 */
[----:B------:R-:W0:Y:S01]  /*7230*/  LDC R8, c[0x0][0x388] ;  /* 0x0000e200ff087b82 */ /* 0x000e220000000800 */
[----:B------:R-:W-:Y:S02]  /*7240*/  ISETP.GE.U32.AND P0, PT, R16, 0x4, PT ;  /* 0x000000041000780c */ /* 0x000fe40003f06070 */
[----:B0-----:R-:W-:-:S11]  /*7250*/  LOP3.LUT R8, R8, 0x3, RZ, 0xc0, !PT ;  /* 0x0000000308087812 */ /* 0x001fd600078ec0ff */
[----:B------:R-:W-:Y:S05]  /*7260*/  @!P0 BRA `(.L_x_199) ;  /* 0x0000000400888947 */ /* 0x000fea0003800000 */
[----:B------:R-:W-:-:S05]  /*7270*/  LEA R9, R14, R1, 0x3 ;  /* 0x000000010e097211 */ /* 0x000fca00078e18ff */
[----:B------:R-:W2:Y:S01]  /*7280*/  LDL.64 R6, [R9] ;  /* 0x0000000009067983 */ /* 0x000ea20000100a00 */
        /* <DEDUP_REMOVED lines=13> */
.L_x_201:
[----:B------:R-:W-:Y:S01]  /*7360*/  FMUL.FTZ R32, R5, R4 ;  /* 0x0000000405207220 */ /* 0x000fe20000410000 */
[----:B------:R-:W-:-:S03]  /*7370*/  FMUL.FTZ R4, R4, 0.5 ;  /* 0x3f00000004047820 */ /* 0x000fc60000410000 */
[----:B------:R-:W-:-:S04]  /*7380*/  FFMA R3, -R32, R32, R5 ;  /* 0x0000002020037223 */ /* 0x000fc80000000105 */
[----:B------:R-:W-:-:S07]  /*7390*/  FFMA R32, R3, R4, R32 ;  /* 0x0000000403207223 */ /* 0x000fce0000000020 */
.L_x_202:
[----:B------:R-:W-:Y:S05]  /*73a0*/  BSYNC.RECONVERGENT B1 ;  /* 0x0000000000017941 */ /* 0x000fea0003800200 */
.L_x_200:
[----:B------:R-:W2:Y:S01]  /*73b0*/  LDL.64 R4, [R9+0x8] ;  /* 0x0000080009047983 */ /* 0x000ea20000100a00 */
        /* <DEDUP_REMOVED lines=10> */
[----:B------:R-:W-:Y:S01]  /*7460*/  VIADD R3, R11, 0xf3000000 ;  /* 0xf30000000b037836 */ /* 0x000fe20000000000 */
[----:B------:R0:W1:Y:S04]  /*7470*/  MUFU.RSQ R10, R11 ;  /* 0x0000000b000a7308 */ /* 0x0000680000001400 */
[----:B------:R-:W-:-:S13]  /*7480*/  ISETP.GT.U32.AND P1, PT, R3, 0x727fffff, PT ;  /* 0x727fffff0300780c */ /* 0x000fda0003f24070 */
[----:B01----:R-:W-:Y:S05]  /*7490*/  @!P1 BRA `(.L_x_204) ;  /* 0x0000000000109947 */ /* 0x003fea0003800000 */
[----:B------:R-:W-:Y:S02]  /*74a0*/  MOV R3, R11 ;  /* 0x0000000b00037202 */ /* 0x000fe40000000f00 */
[----:B------:R-:W-:-:S07]  /*74b0*/  MOV R28, 0x74d0 ;  /* 0x000074d0001c7802 */ /* 0x000fce0000000f00 */
[----:B------:R-:W-:Y:S05]  /*74c0*/  CALL.REL.NOINC `($__internal_0_$__cuda_sm20_sqrt_rn_f32_slowpath) ;  /* 0x0000000c006c7944 */ /* 0x000fea0003c00000 */
[----:B------:R-:W-:Y:S05]  /*74d0*/  BRA `(.L_x_205) ;  /* 0x0000000000107947 */ /* 0x000fea0003800000 */
.L_x_204:
[----:B------:R-:W-:Y:S01]  /*74e0*/  FMUL.FTZ R32, R11, R10 ;  /* 0x0000000a0b207220 */ /* 0x000fe20000410000 */
[----:B------:R-:W-:-:S03]  /*74f0*/  FMUL.FTZ R6, R10, 0.5 ;  /* 0x3f0000000a067820 */ /* 0x000fc60000410000 */
[----:B------:R-:W-:-:S04]  /*7500*/  FFMA R3, -R32, R32, R11 ;  /* 0x0000002020037223 */ /* 0x000fc8000000010b */
[----:B------:R-:W-:-:S07]  /*7510*/  FFMA R32, R3, R6, R32 ;  /* 0x0000000603207223 */ /* 0x000fce0000000020 */
.L_x_205:
[----:B------:R-:W-:Y:S05]  /*7520*/  BSYNC.RECONVERGENT B1 ;  /* 0x0000000000017941 */ /* 0x000fea0003800200 */
.L_x_203:
        /* <DEDUP_REMOVED lines=19> */
.L_x_207:
[----:B------:R-:W-:Y:S01]  /*7660*/  FMUL.FTZ R32, R11, R10 ;  /* 0x0000000a0b207220 */ /* 0x000fe20000410000 */
[----:B------:R-:W-:-:S03]  /*7670*/  FMUL.FTZ R4, R10, 0.5 ;  /* 0x3f0000000a047820 */ /* 0x000fc60000410000 */
[----:B------:R-:W-:-:S04]  /*7680*/  FFMA R3, -R32, R32, R11 ;  /* 0x0000002020037223 */ /* 0x000fc8000000010b */
[----:B------:R-:W-:-:S07]  /*7690*/  FFMA R32, R3, R4, R32 ;  /* 0x0000000403207223 */ /* 0x000fce0000000020 */
.L_x_208:
[----:B------:R-:W-:Y:S05]  /*76a0*/  BSYNC.RECONVERGENT B1 ;  /* 0x0000000000017941 */ /* 0x000fea0003800200 */
.L_x_206:
        /* <DEDUP_REMOVED lines=19> */
.L_x_210:
[----:B------:R-:W-:Y:S01]  /*77e0*/  FMUL.FTZ R32, R11, R10 ;  /* 0x0000000a0b207220 */ /* 0x000fe20000410000 */
[----:B------:R-:W-:-:S03]  /*77f0*/  FMUL.FTZ R6, R10, 0.5 ;  /* 0x3f0000000a067820 */ /* 0x000fc60000410000 */
[----:B------:R-:W-:-:S04]  /*7800*/  FFMA R3, -R32, R32, R11 ;  /* 0x0000002020037223 */ /* 0x000fc8000000010b */
[----:B------:R-:W-:-:S07]  /*7810*/  FFMA R32, R3, R6, R32 ;  /* 0x0000000603207223 */ /* 0x000fce0000000020 */
.L_x_211:
[----:B------:R-:W-:Y:S05]  /*7820*/  BSYNC.RECONVERGENT B1 ;  /* 0x0000000000017941 */ /* 0x000fea0003800200 */
.L_x_209:
[----:B------:R-:W-:Y:S02]  /*7830*/  FSETP.GEU.AND P0, PT, R32, R15, PT ;  /* 0x0000000f2000720b */ /* 0x000fe40003f0e000 */
[----:B------:R-:W-:Y:S02]  /*7840*/  IADD3 R14, PT, PT, R14, 0x4, RZ ;  /* 0x000000040e0e7810 */ /* 0x000fe40007ffe0ff */
[----:B------:R-:W-:-:S04]  /*7850*/  FSETP.LT.OR P0, PT, R15, RZ, !P0 ;  /* 0x000000ff0f00720b */ /* 0x000fc80004701400 */
[----:B------:R-:W-:Y:S02]  /*7860*/  FSEL R13, R4, R13, P0 ;  /* 0x0000000d040d7208 */ /* 0x000fe40000000000 */
[----:B------:R-:W-:Y:S02]  /*7870*/  FSEL R18, R5, R18, P0 ;  /* 0x0000001205127208 */ /* 0x000fe40000000000 */
[----:B------:R-:W-:-:S07]  /*7880*/  FSEL R15, R32, R15, P0 ;  /* 0x0000000f200f7208 */ /* 0x000fce0000000000 */
.L_x_199:
[----:B------:R-:W-:-:S13]  /*7890*/  ISETP.NE.AND P0, PT, R8, RZ, PT ;  /* 0x000000ff0800720c */ /* 0x000fda0003f05270 */
[----:B------:R-:W-:Y:S05]  /*78a0*/  @!P0 BRA `(.L_x_172) ;  /* 0x0000000400408947 */ /* 0x000fea0003800000 */
[----:B------:R-:W-:-:S13]  /*78b0*/  ISETP.NE.AND P0, PT, R8, 0x1, PT ;  /* 0x000000010800780c */ /* 0x000fda0003f05270 */
        /* <DEDUP_REMOVED lines=16> */
.L_x_214:
[----:B------:R-:W-:Y:S01]  /*79c0*/  FMUL.FTZ R32, R7, R6 ;  /* 0x0000000607207220 */ /* 0x000fe20000410000 */
[----:B------:R-:W-:-:S03]  /*79d0*/  FMUL.FTZ R6, R6, 0.5 ;  /* 0x3f00000006067820 */ /* 0x000fc60000410000 */
[----:B------:R-:W-:-:S04]  /*79e0*/  FFMA R3, -R32, R32, R7 ;  /* 0x0000002020037223 */ /* 0x000fc80000000107 */
[----:B------:R-:W-:-:S07]  /*79f0*/  FFMA R32, R3, R6, R32 ;  /* 0x0000000603207223 */ /* 0x000fce0000000020 */
.L_x_215:
[----:B------:R-:W-:Y:S05]  /*7a00*/  BSYNC.RECONVERGENT B1 ;  /* 0x0000000000017941 */ /* 0x000fea0003800200 */
.L_x_213:
        /* <DEDUP_REMOVED lines=19> */
.L_x_217:
[----:B------:R-:W-:Y:S01]  /*7b40*/  FMUL.FTZ R32, R9, R8 ;  /* 0x0000000809207220 */ /* 0x000fe20000410000 */
[----:B------:R-:W-:-:S03]  /*7b50*/  FMUL.FTZ R4, R8, 0.5 ;  /* 0x3f00000008047820 */ /* 0x000fc60000410000 */
[----:B------:R-:W-:-:S04]  /*7b60*/  FFMA R3, -R32, R32, R9 ;  /* 0x0000002020037223 */ /* 0x000fc80000000109 */
[----:B------:R-:W-:-:S07]  /*7b70*/  FFMA R32, R3, R4, R32 ;  /* 0x0000000403207223 */ /* 0x000fce0000000020 */
.L_x_218:
[----:B------:R-:W-:Y:S05]  /*7b80*/  BSYNC.RECONVERGENT B1 ;  /* 0x0000000000017941 */ /* 0x000fea0003800200 */
.L_x_216:
[----:B------:R-:W-:Y:S02]  /*7b90*/  FSETP.GEU.AND P0, PT, R32, R15, PT ;  /* 0x0000000f2000720b */ /* 0x000fe40003f0e000 */
[----:B------:R-:W-:Y:S02]  /*7ba0*/  IADD3 R14, PT, PT, R14, 0x2, RZ ;  /* 0x000000020e0e7810 */ /* 0x000fe40007ffe0ff */
[----:B------:R-:W-:-:S04]  /*7bb0*/  FSETP.LT.OR P0, PT, R15, RZ, !P0 ;  /* 0x000000ff0f00720b */ /* 0x000fc80004701400 */
[----:B------:R-:W-:Y:S02]  /*7bc0*/  FSEL R13, R6, R13, P0 ;  /* 0x0000000d060d7208 */ /* 0x000fe40000000000 */
[----:B------:R-:W-:Y:S02]  /*7bd0*/  FSEL R18, R7, R18, P0 ;  /* 0x0000001207127208 */ /* 0x000fe40000000000 */
[----:B------:R-:W-:-:S07]  /*7be0*/  FSEL R15, R32, R15, P0 ;  /* 0x0000000f200f7208 */ /* 0x000fce0000000000 */
.L_x_212:
[----:B------:R-:W0:Y:S02]  /*7bf0*/  LDCU UR4, c[0x0][0x388] ;  /* 0x00007100ff0477ac */ /* 0x000e240008000800 */
[----:B0-----:R-:W-:-:S04]  /*7c00*/  ULOP3.LUT UR4, UR4, 0x1, URZ, 0xc0, !UPT ;  /* 0x0000000104047892 */ /* 0x001fc8000f8ec0ff */
[----:B------:R-:W-:-:S09]  /*7c10*/  UISETP.NE.U32.AND UP0, UPT, UR4, 0x1, UPT ;  /* 0x000000010400788c */ /* 0x000fd2000bf05070 */
[----:B------:R-:W-:Y:S05]  /*7c20*/  BRA.U UP0, `(.L_x_172) ;  /* 0x0000000100607547 */ /* 0x000fea000b800000 */
[----:B------:R-:W-:-:S06]  /*7c30*/  LEA R4, R14, R1, 0x3 ;  /* 0x000000010e047211 */ /* 0x000fcc00078e18ff */
        /* <DEDUP_REMOVED lines=14> */
.L_x_220:
[----:B------:R-:W-:Y:S01]  /*7d20*/  FMUL.FTZ R32, R7, R6 ;  /* 0x0000000607207220 */ /* 0x000fe20000410000 */
[----:B------:R-:W-:-:S03]  /*7d30*/  FMUL.FTZ R6, R6, 0.5 ;  /* 0x3f00000006067820 */ /* 0x000fc60000410000 */
[----:B------:R-:W-:-:S04]  /*7d40*/  FFMA R3, -R32, R32, R7 ;  /* 0x0000002020037223 */ /* 0x000fc80000000107 */
[----:B------:R-:W-:-:S07]  /*7d50*/  FFMA R32, R3, R6, R32 ;  /* 0x0000000603207223 */ /* 0x000fce0000000020 */
.L_x_221:
[----:B------:R-:W-:Y:S05]  /*7d60*/  BSYNC.RECONVERGENT B1 ;  /* 0x0000000000017941 */ /* 0x000fea0003800200 */
.L_x_219:
[----:B------:R-:W-:-:S04]  /*7d70*/  FSETP.GEU.AND P0, PT, R32, R15, PT ;  /* 0x0000000f2000720b */ /* 0x000fc80003f0e000 */
[----:B------:R-:W-:-:S04]  /*7d80*/  FSETP.LT.OR P0, PT, R15, RZ, !P0 ;  /* 0x000000ff0f00720b */ /* 0x000fc80004701400 */
[----:B------:R-:W-:Y:S02]  /*7d90*/  FSEL R13, R4, R13, P0 ;  /* 0x0000000d040d7208 */ /* 0x000fe40000000000 */
[----:B------:R-:W-:-:S07]  /*7da0*/  FSEL R18, R5, R18, P0 ;  /* 0x0000001205127208 */ /* 0x000fce0000000000 */
.L_x_172:
        /* <DEDUP_REMOVED lines=11> */
[----:B------:R-:W-:Y:S01]  /*7e60*/  MOV R4, R32 ;  /* 0x0000002000047202 */ /* 0x000fe20000000f00 */
[----:B------:R-:W-:Y:S06]  /*7e70*/  BRA `(.L_x_224) ;  /* 0x0000000000107947 */ /* 0x000fec0003800000 */
.L_x_223:
[----:B------:R-:W-:Y:S01]  /*7e80*/  FMUL.FTZ R4, R3, R6 ;  /* 0x0000000603047220 */ /* 0x000fe20000410000 */
[----:B------:R-:W-:-:S03]  /*7e90*/  FMUL.FTZ R5, R6, 0.5 ;  /* 0x3f00000006057820 */ /* 0x000fc60000410000 */
[----:B------:R-:W-:-:S04]  /*7ea0*/  FFMA R3, -R4, R4, R3 ;  /* 0x0000000404037223 */ /* 0x000fc80000000103 */
[----:B------:R-:W-:-:S07]  /*7eb0*/  FFMA R4, R3, R5, R4 ;  /* 0x0000000503047223 */ /* 0x000fce0000000004 */
.L_x_224:
[----:B------:R-:W-:Y:S05]  /*7ec0*/  BSYNC.RECONVERGENT B1 ;  /* 0x0000000000017941 */ /* 0x000fea0003800200 */
.L_x_222:
[----:B------:R-:W-:Y:S01]  /*7ed0*/  HFMA2 R6, -RZ, RZ, 0.7724609375, -3.62109375 ;  /* 0x3a2ec33eff067431 */ /* 0x000fe200000001ff */
[----:B------:R-:W-:Y:S01]  /*7ee0*/  MOV R3, 0x44bb8000 ;  /* 0x44bb800000037802 */ /* 0x000fe20000000f00 */
[----:B------:R-:W0:Y:S01]  /*7ef0*/  FCHK P0, R4, -1500 ;  /* 0xc4bb800004007902 */ /* 0x000e220000000000 */
[----:B------:R-:W-:Y:S03]  /*7f00*/  BSSY.RECONVERGENT B3, `(.L_x_225) ;  /* 0x000000a000037945 */ /* 0x000fe60003800200 */
[----:B------:R-:W-:-:S04]  /*7f10*/  FFMA R3, -R6, R3, 1 ;  /* 0x3f80000006037423 */ /* 0x000fc80000000103 */
[----:B------:R-:W-:-:S04]  /*7f20*/  FFMA R3, R3, -R6, -0.00066666665952652692795 ;  /* 0xba2ec33e03037423 */ /* 0x000fc80000000806 */
[----:B------:R-:W-:-:S04]  /*7f30*/  FFMA R5, R3, R4, RZ ;  /* 0x0000000403057223 */ /* 0x000fc800000000ff */
[----:B------:R-:W-:-:S04]  /*7f40*/  FFMA R6, R5, 1500, R4 ;  /* 0x44bb800005067823 */ /* 0x000fc80000000004 */
[----:B------:R-:W-:Y:S01]  /*7f50*/  FFMA R3, R3, R6, R5 ;  /* 0x0000000603037223 */ /* 0x000fe20000000005 */
[----:B0-----:R-:W-:Y:S06]  /*7f60*/  @!P0 BRA `(.L_x_226) ;  /* 0x00000000000c8947 */ /* 0x001fec0003800000 */
[----:B------:R-:W-:Y:S01]  /*7f70*/  IMAD.MOV.U32 R3, RZ, RZ, -0x3b448000 ;  /* 0xc4bb8000ff037424 */ /* 0x000fe200078e00ff */
[----:B------:R-:W-:-:S07]  /*7f80*/  MOV R28, 0x7fa0 ;  /* 0x00007fa0001c7802 */ /* 0x000fce0000000f00 */
[----:B------:R-:W-:Y:S05]  /*7f90*/  CALL.REL.NOINC `($__internal_1_$__cuda_sm3x_div_rn_noftz_f32_slowpath) ;  /* 0x00000004000c7944 */ /* 0x000fea0003c00000 */
.L_x_226:
[----:B------:R-:W-:Y:S05]  /*7fa0*/  BSYNC.RECONVERGENT B3 ;  /* 0x0000000000037941 */ /* 0x000fea0003800200 */
.L_x_225:
[----:B------:R-:W-:-:S05]  /*7fb0*/  FADD R3, R3, 1 ;  /* 0x3f80000003037421 */ /* 0x000fca0000000000 */
[----:B------:R-:W-:-:S07]  /*7fc0*/  FMNMX R3, RZ, R3, !PT ;  /* 0x00000003ff037209 */ /* 0x000fce0007800000 */
.L_x_171:
[----:B------:R-:W-:-:S04]  /*7fd0*/  FADD R3, R12, -R3 ;  /* 0x800000030c037221 */ /* 0x000fc80000000000 */
[----:B------:R-:W-:-:S07]  /*7fe0*/  FADD R3, -R3, -RZ ;  /* 0x800000ff03037221 */ /* 0x000fce0000000100 */
.L_x_1:
[----:B------:R-:W-:Y:S05]  /*7ff0*/  BSYNC.RECONVERGENT B0 ;  /* 0x0000000000007941 */ /* 0x000fea0003800200 */
.L_x_0:
[----:B0-----:R-:W0:Y:S01]  /*8000*/  LDC.64 R4, c[0x0][0x390] ;  /* 0x0000e400ff047b82 */ /* 0x001e220000000a00 */
[----:B------:R-:W1:Y:S01]  /*8010*/  LDCU UR4, c[0x0][0x398] ;  /* 0x00007300ff0477ac */ /* 0x000e620008000800 */
[----:B------:R-:W-:Y:S01]  /*8020*/  HFMA2 R6, -RZ, RZ, 32.65625, 4.5359134674072265625e-05 ;  /* 0x501502f9ff067431 */ /* 0x000fe200000001ff */
[C---:B-1----:R-:W-:Y:S01]  /*8030*/  ISETP.GE.AND P0, PT, R2.reuse, UR4, PT ;  /* 0x0000000402007c0c */ /* 0x042fe2000bf06270 */
[----:B0-----:R-:W-:-:S05]  /*8040*/  IMAD.WIDE R4, R2, 0x4, R4 ;  /* 0x0000000402047825 */ /* 0x001fca00078e0204 */
[----:B------:R0:W-:Y:S01]  /*8050*/  STG.E desc[UR6][R4.64], R3 ;  /* 0x0000000304007986 */ /* 0x0001e2000c101906 */
[----:B------:R-:W-:Y:S06]  /*8060*/  BAR.SYNC.DEFER_BLOCKING 0x0 ;  /* 0x0000000000007b1d */ /* 0x000fec0000010000 */
[----:B------:R-:W2:Y:S02]  /*8070*/  @!P0 LDG.E R6, desc[UR6][R4.64] ;  /* 0x0000000604068981 */ /* 0x000ea4000c1e1900 */
[----:B------:R-:W1:Y:S01]  /*8080*/  S2UR UR5, SR_CgaCtaId ;  /* 0x00000000000579c3 */ /* 0x000e620000008800 */
[----:B------:R-:W-:Y:S01]  /*8090*/  UMOV UR4, 0x400 ;  /* 0x0000040000047882 */ /* 0x000fe20000000000 */
[----:B------:R-:W-:-:S02]  /*80a0*/  ISETP.GE.U32.AND P0, PT, R0, 0x2, PT ;  /* 0x000000020000780c */ /* 0x000fc40003f06070 */
[----:B------:R-:W-:Y:S01]  /*80b0*/  ISETP.NE.AND P1, PT, R26, RZ, PT ;  /* 0x000000ff1a00720c */ /* 0x000fe20003f25270 */
[----:B-1----:R-:W-:-:S06]  /*80c0*/  ULEA UR4, UR5, UR4, 0x18 ;  /* 0x0000000405047291 */ /* 0x002fcc000f8ec0ff */
[----:B------:R-:W-:-:S05]  /*80d0*/  LEA R7, R26, UR4, 0x2 ;  /* 0x000000041a077c11 */ /* 0x000fca000f8e10ff */
[----:B--2---:R0:W-:Y:S01]  /*80e0*/  STS [R7], R6 ;  /* 0x0000000607007388 */ /* 0x0041e20000000800 */
[----:B------:R-:W-:Y:S06]  /*80f0*/  BAR.SYNC.DEFER_BLOCKING 0x0 ;  /* 0x0000000000007b1d */ /* 0x000fec0000010000 */
[----:B------:R-:W-:Y:S05]  /*8100*/  @!P0 BRA `(.L_x_227) ;  /* 0x00000000002c8947 */ /* 0x000fea0003800000 */
.L_x_228:
[----:B0-----:R-:W-:-:S04]  /*8110*/  SHF.R.U32.HI R5, RZ, 0x1, R0 ;  /* 0x00000001ff057819 */ /* 0x001fc80000011600 */
[----:B------:R-:W-:-:S13]  /*8120*/  ISETP.GE.U32.AND P0, PT, R26, R5, PT ;  /* 0x000000051a00720c */ /* 0x000fda0003f06070 */
[----:B------:R-:W-:Y:S01]  /*8130*/  @!P0 LEA R4, R5, R7, 0x2 ;  /* 0x0000000705048211 */ /* 0x000fe200078e10ff */
[----:B------:R-:W-:Y:S05]  /*8140*/  @!P0 LDS R3, [R7] ;  /* 0x0000000007038984 */ /* 0x000fea0000000800 */
[----:B------:R-:W0:Y:S02]  /*8150*/  @!P0 LDS R4, [R4] ;  /* 0x0000000004048984 */ /* 0x000e240000000800 */
[----:B0-----:R-:W-:-:S05]  /*8160*/  @!P0 FMNMX R6, R3, R4, PT ;  /* 0x0000000403068209 */ /* 0x001fca0003800000 */
[----:B------:R1:W-:Y:S01]  /*8170*/  @!P0 STS [R7], R6 ;  /* 0x0000000607008388 */ /* 0x0003e20000000800 */
[----:B------:R-:W-:Y:S01]  /*8180*/  BAR.SYNC.DEFER_BLOCKING 0x0 ;  /* 0x0000000000007b1d */ /* 0x000fe20000010000 */
[----:B------:R-:W-:Y:S02]  /*8190*/  ISETP.GT.U32.AND P0, PT, R0, 0x3, PT ;  /* 0x000000030000780c */ /* 0x000fe40003f04070 */
[----:B------:R-:W-:-:S11]  /*81a0*/  MOV R0, R5 ;  /* 0x0000000500007202 */ /* 0x000fd60000000f00 */
[----:B-1----:R-:W-:Y:S05]  /*81b0*/  @P0 BRA `(.L_x_228) ;  /* 0xfffffffc00d40947 */ /* 0x002fea000383ffff */
.L_x_227:
[----:B------:R-:W-:Y:S05]  /*81c0*/  @P1 EXIT ;  /* 0x000000000000194d */ /* 0x000fea0003800000 */
[----:B------:R-:W1:Y:S01]  /*81d0*/  S2UR UR5, SR_CgaCtaId ;  /* 0x00000000000579c3 */ /* 0x000e620000008800 */
[----:B------:R-:W-:Y:S01]  /*81e0*/  UMOV UR4, 0x400 ;  /* 0x0000040000047882 */ /* 0x000fe20000000000 */
[----:B------:R-:W-:-:S06]  /*81f0*/  I2FP.F32.S32 R9, R2 ;  /* 0x0000000200097245 */ /* 0x000fcc0000201400 */
[----:B0-----:R-:W0:Y:S01]  /*8200*/  LDC.64 R4, c[0x0][0x390] ;  /* 0x0000e400ff047b82 */ /* 0x001e220000000a00 */
[----:B-1----:R-:W-:Y:S01]  /*8210*/  ULEA UR4, UR5, UR4, 0x18 ;  /* 0x0000000405047291 */ /* 0x002fe2000f8ec0ff */
[----:B0-----:R-:W-:-:S08]  /*8220*/  IMAD.WIDE.U32 R4, R27, 0x4, R4 ;  /* 0x000000041b047825 */ /* 0x001fd000078e0004 */
[----:B------:R-:W0:Y:S01]  /*8230*/  LDS R7, [UR4] ;  /* 0x00000004ff077984 */ /* 0x000e220008000800 */
[----:B------:R-:W-:-:S03]  /*8240*/  IMAD.WIDE.U32 R2, R27, 0x4, R4 ;  /* 0x000000041b027825 */ /* 0x000fc600078e0004 */
[----:B0-----:R-:W-:Y:S04]  /*8250*/  STG.E desc[UR6][R4.64], R7 ;  /* 0x0000000704007986 */ /* 0x001fe8000c101906 */
[----:B------:R-:W-:Y:S01]  /*8260*/  STG.E desc[UR6][R2.64], R9 ;  /* 0x0000000902007986 */ /* 0x000fe2000c101906 */
[----:B------:R-:W-:Y:S05]  /*8270*/  EXIT ;  /* 0x000000000000794d */ /* 0x000fea0003800000 */
        .weak           $__internal_0_$__cuda_sm20_sqrt_rn_f32_slowpath
        .type           $__internal_0_$__cuda_sm20_sqrt_rn_f32_slowpath,@function
        .size           $__internal_0_$__cuda_sm20_sqrt_rn_f32_slowpath,($__internal_1_$__cuda_sm3x_div_rn_noftz_f32_slowpath - $__internal_0_$__cuda_sm20_sqrt_rn_f32_slowpath)
$__internal_0_$__cuda_sm20_sqrt_rn_f32_slowpath:
[----:B------:R-:W-:-:S13]  /*8280*/  LOP3.LUT P1, RZ, R3, 0x7fffffff, RZ, 0xc0, !PT ;  /* 0x7fffffff03ff7812 */ /* 0x000fda000782c0ff */
[----:B------:R-:W-:Y:S01]  /*8290*/  @!P1 MOV R32, R3 ;  /* 0x0000000300209202 */ /* 0x000fe20000000f00 */
[----:B------:R-:W-:Y:S06]  /*82a0*/  @!P1 BRA `(.L_x_229) ;  /* 0x0000000000409947 */ /* 0x000fec0003800000 */
[----:B------:R-:W-:-:S13]  /*82b0*/  FSETP.GEU.FTZ.AND P1, PT, R3, RZ, PT ;  /* 0x000000ff0300720b */ /* 0x000fda0003f3e000 */
[----:B------:R-:W-:Y:S01]  /*82c0*/  @!P1 IMAD.MOV.U32 R32, RZ, RZ, 0x7fffffff ;  /* 0x7fffffffff209424 */ /* 0x000fe200078e00ff */
[----:B------:R-:W-:Y:S06]  /*82d0*/  @!P1 BRA `(.L_x_229) ;  /* 0x0000000000349947 */ /* 0x000fec0003800000 */
[----:B------:R-:W-:-:S13]  /*82e0*/  FSETP.GTU.FTZ.AND P1, PT, |R3|, +INF , PT ;  /* 0x7f8000000300780b */ /* 0x000fda0003f3c200 */
[----:B------:R-:W-:Y:S01]  /*82f0*/  @P1 FADD.FTZ R32, R3, 1 ;  /* 0x3f80000003201421 */ /* 0x000fe20000010000 */
[----:B------:R-:W-:Y:S06]  /*8300*/  @P1 BRA `(.L_x_229) ;  /* 0x0000000000281947 */ /* 0x000fec0003800000 */
[----:B------:R-:W-:-:S13]  /*8310*/  FSETP.NEU.FTZ.AND P1, PT, |R3|, +INF , PT ;  /* 0x7f8000000300780b */ /* 0x000fda0003f3d200 */
[----:B------:R-:W-:Y:S01]  /*8320*/  @P1 FFMA R39, R3, 1.84467440737095516160e+19, RZ ;  /* 0x5f80000003271823 */ /* 0x000fe200000000ff */
[----:B------:R-:W-:-:S03]  /*8330*/  @!P1 MOV R32, R3 ;  /* 0x0000000300209202 */ /* 0x000fc60000000f00 */
[----:B------:R-:W0:Y:S02]  /*8340*/  @P1 MUFU.RSQ R31, R39 ;  /* 0x00000027001f1308 */ /* 0x000e240000001400 */
[----:B0-----:R-:W-:Y:S01]  /*8350*/  @P1 FMUL.FTZ R30, R39, R31 ;  /* 0x0000001f271e1220 */ /* 0x001fe20000410000 */
[----:B------:R-:W-:-:S03]  /*8360*/  @P1 FMUL.FTZ R31, R31, 0.5 ;  /* 0x3f0000001f1f1820 */ /* 0x000fc60000410000 */
[----:B------:R-:W-:-:S04]  /*8370*/  @P1 FADD.FTZ R29, -R30, -RZ ;  /* 0x800000ff1e1d1221 */ /* 0x000fc80000010100 */
[----:B------:R-:W-:-:S04]  /*8380*/  @P1 FFMA R29, R30, R29, R39 ;  /* 0x0000001d1e1d1223 */ /* 0x000fc80000000027 */
[----:B------:R-:W-:-:S04]  /*8390*/  @P1 FFMA R29, R29, R31, R30 ;  /* 0x0000001f1d1d1223 */ /* 0x000fc8000000001e */
[----:B------:R-:W-:-:S07]  /*83a0*/  @P1 FMUL.FTZ R32, R29, 2.3283064365386962891e-10 ;  /* 0x2f8000001d201820 */ /* 0x000fce0000410000 */
.L_x_229:
[----:B------:R-:W-:-:S04]  /*83b0*/  HFMA2 R29, -RZ, RZ, 0, 0 ;  /* 0x00000000ff1d7431 */ /* 0x000fc800000001ff */
[----:B------:R-:W-:Y:S05]  /*83c0*/  RET.REL.NODEC R28 `(find_best_pass_point) ;  /* 0xffffff7c1c0c7950 */ /* 0x000fea0003c3ffff */
        .weak           $__internal_1_$__cuda_sm3x_div_rn_noftz_f32_slowpath
        .type           $__internal_1_$__cuda_sm3x_div_rn_noftz_f32_slowpath,@function
        .size           $__internal_1_$__cuda_sm3x_div_rn_noftz_f32_slowpath,(.L_x_243 - $__internal_1_$__cuda_sm3x_div_rn_noftz_f32_slowpath)
$__internal_1_$__cuda_sm3x_div_rn_noftz_f32_slowpath:
[----:B------:R-:W-:Y:S01]  /*83d0*/  SHF.R.U32.HI R29, RZ, 0x17, R3 ;  /* 0x00000017ff1d7819 */ /* 0x000fe20000011603 */
[----:B------:R-:W-:Y:S01]  /*83e0*/  BSSY.RECONVERGENT B1, `(.L_x_230) ;  /* 0x0000063000017945 */ /* 0x000fe20003800200 */
[----:B------:R-:W-:Y:S02]  /*83f0*/  SHF.R.U32.HI R30, RZ, 0x17, R4 ;  /* 0x00000017ff1e7819 */ /* 0x000fe40000011604 */
[----:B------:R-:W-:Y:S02]  /*8400*/  LOP3.LUT R29, R29, 0xff, RZ, 0xc0, !PT ;  /* 0x000000ff1d1d7812 */ /* 0x000fe400078ec0ff */
[----:B------:R-:W-:Y:S02]  /*8410*/  LOP3.LUT R30, R30, 0xff, RZ, 0xc0, !PT ;  /* 0x000000ff1e1e7812 */ /* 0x000fe400078ec0ff */
[----:B------:R-:W-:Y:S02]  /*8420*/  IADD3 R31, PT, PT, R29, -0x1, RZ ;  /* 0xffffffff1d1f7810 */ /* 0x000fe40007ffe0ff */
[----:B------:R-:W-:-:S02]  /*8430*/  IADD3 R32, PT, PT, R30, -0x1, RZ ;  /* 0xffffffff1e207810 */ /* 0x000fc40007ffe0ff */
[----:B------:R-:W-:-:S04]  /*8440*/  ISETP.GT.U32.AND P0, PT, R31, 0xfd, PT ;  /* 0x000000fd1f00780c */ /* 0x000fc80003f04070 */
[----:B------:R-:W-:-:S13]  /*8450*/  ISETP.GT.U32.OR P0, PT, R32, 0xfd, P0 ;  /* 0x000000fd2000780c */ /* 0x000fda0000704470 */
[----:B------:R-:W-:Y:S01]  /*8460*/  @!P0 IMAD.MOV.U32 R5, RZ, RZ, RZ ;  /* 0x000000ffff058224 */ /* 0x000fe200078e00ff */
[----:B------:R-:W-:Y:S06]  /*8470*/  @!P0 BRA `(.L_x_231) ;  /* 0x00000000005c8947 */ /* 0x000fec0003800000 */
[----:B------:R-:W-:Y:S02]  /*8480*/  FSETP.GTU.FTZ.AND P0, PT, |R4|, +INF , PT ;  /* 0x7f8000000400780b */ /* 0x000fe40003f1c200 */
[----:B------:R-:W-:-:S04]  /*8490*/  FSETP.GTU.FTZ.AND P1, PT, |R3|, +INF , PT ;  /* 0x7f8000000300780b */ /* 0x000fc80003f3c200 */
[----:B------:R-:W-:-:S13]  /*84a0*/  PLOP3.LUT P0, PT, P0, P1, PT, 0xf8, 0x8f ;  /* 0x00000000008f781c */ /* 0x000fda0000703f70 */
[----:B------:R-:W-:Y:S05]  /*84b0*/  @P0 BRA `(.L_x_232) ;  /* 0x0000000400500947 */ /* 0x000fea0003800000 */
[----:B------:R-:W-:-:S13]  /*84c0*/  LOP3.LUT P0, RZ, R3, 0x7fffffff, R4, 0xc8, !PT ;  /* 0x7fffffff03ff7812 */ /* 0x000fda000780c804 */
[----:B------:R-:W-:Y:S05]  /*84d0*/  @!P0 BRA `(.L_x_233) ;  /* 0x0000000400408947 */ /* 0x000fea0003800000 */
[C---:B------:R-:W-:Y:S02]  /*84e0*/  FSETP.NEU.FTZ.AND P2, PT, |R4|.reuse, +INF , PT ;  /* 0x7f8000000400780b */ /* 0x040fe40003f5d200 */
[----:B------:R-:W-:Y:S02]  /*84f0*/  FSETP.NEU.FTZ.AND P1, PT, |R3|, +INF , PT ;  /* 0x7f8000000300780b */ /* 0x000fe40003f3d200 */
[----:B------:R-:W-:-:S11]  /*8500*/  FSETP.NEU.FTZ.AND P0, PT, |R4|, +INF , PT ;  /* 0x7f8000000400780b */ /* 0x000fd60003f1d200 */
[----:B------:R-:W-:Y:S05]  /*8510*/  @!P1 BRA !P2, `(.L_x_233) ;  /* 0x0000000400309947 */ /* 0x000fea0005000000 */
[----:B------:R-:W-:-:S04]  /*8520*/  LOP3.LUT P2, RZ, R4, 0x7fffffff, RZ, 0xc0, !PT ;  /* 0x7fffffff04ff7812 */ /* 0x000fc8000784c0ff */
[----:B------:R-:W-:-:S13]  /*8530*/  PLOP3.LUT P2, PT, P1, P2, PT, 0x2f, 0xf2 ;  /* 0x0000000000f2781c */ /* 0x000fda0000f44577 */
[----:B------:R-:W-:Y:S05]  /*8540*/  @P2 BRA `(.L_x_234) ;  /* 0x00000004001c2947 */ /* 0x000fea0003800000 */
[----:B------:R-:W-:-:S04]  /*8550*/  LOP3.LUT P1, RZ, R3, 0x7fffffff, RZ, 0xc0, !PT ;  /* 0x7fffffff03ff7812 */ /* 0x000fc8000782c0ff */
[----:B------:R-:W-:-:S13]  /*8560*/  PLOP3.LUT P0, PT, P0, P1, PT, 0x2f, 0xf2 ;  /* 0x0000000000f2781c */ /* 0x000fda0000702577 */
[----:B------:R-:W-:Y:S05]  /*8570*/  @P0 BRA `(.L_x_235) ;  /* 0x0000000400040947 */ /* 0x000fea0003800000 */
[----:B------:R-:W-:Y:S02]  /*8580*/  ISETP.GE.AND P0, PT, R32, RZ, PT ;  /* 0x000000ff2000720c */ /* 0x000fe40003f06270 */
[----:B------:R-:W-:-:S11]  /*8590*/  ISETP.GE.AND P1, PT, R31, RZ, PT ;  /* 0x000000ff1f00720c */ /* 0x000fd60003f26270 */
[----:B------:R-:W-:Y:S01]  /*85a0*/  @P0 MOV R5, RZ ;  /* 0x000000ff00050202 */ /* 0x000fe20000000f00 */
[----:B------:R-:W-:Y:S01]  /*85b0*/  @!P0 FFMA R4, R4, 1.84467440737095516160e+19, RZ ;  /* 0x5f80000004048823 */ /* 0x000fe200000000ff */
[----:B------:R-:W-:Y:S01]  /*85c0*/  @!P0 MOV R5, 0xffffffc0 ;  /* 0xffffffc000058802 */ /* 0x000fe20000000f00 */
[----:B------:R-:W-:-:S03]  /*85d0*/  @!P1 FFMA R3, R3, 1.84467440737095516160e+19, RZ ;  /* 0x5f80000003039823 */ /* 0x000fc600000000ff */
[----:B------:R-:W-:-:S07]  /*85e0*/  @!P1 IADD3 R5, PT, PT, R5, 0x40, RZ ;  /* 0x0000004005059810 */ /* 0x000fce0007ffe0ff */
.L_x_231:
[----:B------:R-:W-:Y:S01]  /*85f0*/  LEA R38, R29, 0xc0800000, 0x17 ;  /* 0xc08000001d267811 */ /* 0x000fe200078eb8ff */
[----:B------:R-:W-:Y:S03]  /*8600*/  BSSY.RECONVERGENT B2, `(.L_x_236) ;  /* 0x0000036000027945 */ /* 0x000fe60003800200 */
[----:B------:R-:W-:Y:S01]  /*8610*/  IADD3 R38, PT, PT, -R38, R3, RZ ;  /* 0x0000000326267210 */ /* 0x000fe20007ffe1ff */
[----:B------:R-:W-:-:S03]  /*8620*/  VIADD R3, R30, 0xffffff81 ;  /* 0xffffff811e037836 */ /* 0x000fc60000000000 */
[----:B------:R-:W0:Y:S01]  /*8630*/  MUFU.RCP R32, R38 ;  /* 0x0000002600207308 */ /* 0x000e220000001000 */
[----:B------:R-:W-:Y:S01]  /*8640*/  FADD.FTZ R31, -R38, -RZ ;  /* 0x800000ff261f7221 */ /* 0x000fe20000010100 */
[C---:B------:R-:W-:Y:S01]  /*8650*/  IMAD R30, R3.reuse, -0x800000, R4 ;  /* 0xff800000031e7824 */ /* 0x040fe200078e0204 */
[----:B------:R-:W-:Y:S02]  /*8660*/  IADD3 R4, PT, PT, R3, 0x7f, -R29 ;  /* 0x0000007f03047810 */ /* 0x000fe40007ffe81d */
[----:B0-----:R-:W-:-:S04]  /*8670*/  FFMA R3, R32, R31, 1 ;  /* 0x3f80000020037423 */ /* 0x001fc8000000001f */
[----:B------:R-:W-:Y:S01]  /*8680*/  FFMA R3, R32, R3, R32 ;  /* 0x0000000320037223 */ /* 0x000fe20000000020 */
[----:B------:R-:W-:-:S03]  /*8690*/  IADD3 R32, PT, PT, R4, R5, RZ ;  /* 0x0000000504207210 */ /* 0x000fc60007ffe0ff */
[----:B------:R-:W-:-:S04]  /*86a0*/  FFMA R40, R30, R3, RZ ;  /* 0x000000031e287223 */ /* 0x000fc800000000ff */
[----:B------:R-:W-:-:S04]  /*86b0*/  FFMA R4, R31, R40, R30 ;  /* 0x000000281f047223 */ /* 0x000fc8000000001e */
[----:B------:R-:W-:-:S04]  /*86c0*/  FFMA R4, R3, R4, R40 ;  /* 0x0000000403047223 */ /* 0x000fc80000000028 */
[----:B------:R-:W-:-:S04]  /*86d0*/  FFMA R5, R31, R4, R30 ;  /* 0x000000041f057223 */ /* 0x000fc8000000001e */
[----:B------:R-:W-:-:S05]  /*86e0*/  FFMA R29, R3, R5, R4 ;  /* 0x00000005031d7223 */ /* 0x000fca0000000004 */
[----:B------:R-:W-:-:S04]  /*86f0*/  SHF.R.U32.HI R31, RZ, 0x17, R29 ;  /* 0x00000017ff1f7819 */ /* 0x000fc8000001161d */
[----:B------:R-:W-:-:S04]  /*8700*/  LOP3.LUT R31, R31, 0xff, RZ, 0xc0, !PT ;  /* 0x000000ff1f1f7812 */ /* 0x000fc800078ec0ff */
[----:B------:R-:W-:-:S04]  /*8710*/  IADD3 R30, PT, PT, R31, R32, RZ ;  /* 0x000000201f1e7210 */ /* 0x000fc80007ffe0ff */
[----:B------:R-:W-:-:S04]  /*8720*/  IADD3 R31, PT, PT, R30, -0x1, RZ ;  /* 0xffffffff1e1f7810 */ /* 0x000fc80007ffe0ff */
[----:B------:R-:W-:-:S13]  /*8730*/  ISETP.GE.U32.AND P0, PT, R31, 0xfe, PT ;  /* 0x000000fe1f00780c */ /* 0x000fda0003f06070 */
[----:B------:R-:W-:Y:S05]  /*8740*/  @!P0 BRA `(.L_x_237) ;  /* 0x0000000000808947 */ /* 0x000fea0003800000 */
[----:B------:R-:W-:-:S13]  /*8750*/  ISETP.GT.AND P0, PT, R30, 0xfe, PT ;  /* 0x000000fe1e00780c */ /* 0x000fda0003f04270 */
[----:B------:R-:W-:Y:S05]  /*8760*/  @P0 BRA `(.L_x_238) ;  /* 0x00000000006c0947 */ /* 0x000fea0003800000 */
[----:B------:R-:W-:-:S13]  /*8770*/  ISETP.GE.AND P0, PT, R30, 0x1, PT ;  /* 0x000000011e00780c */ /* 0x000fda0003f06270 */
[----:B------:R-:W-:Y:S05]  /*8780*/  @P0 BRA `(.L_x_239) ;  /* 0x0000000000740947 */ /* 0x000fea0003800000 */
[----:B------:R-:W-:Y:S02]  /*8790*/  ISETP.GE.AND P0, PT, R30, -0x18, PT ;  /* 0xffffffe81e00780c */ /* 0x000fe40003f06270 */
[----:B------:R-:W-:-:S11]  /*87a0*/  LOP3.LUT R29, R29, 0x80000000, RZ, 0xc0, !PT ;  /* 0x800000001d1d7812 */ /* 0x000fd600078ec0ff */
[----:B------:R-:W-:Y:S05]  /*87b0*/  @!P0 BRA `(.L_x_239) ;  /* 0x0000000000688947 */ /* 0x000fea0003800000 */
[CCC-:B------:R-:W-:Y:S01]  /*87c0*/  FFMA.RP R31, R3.reuse, R5.reuse, R4.reuse ;  /* 0x00000005031f7223 */ /* 0x1c0fe20000008004 */
[CCC-:B------:R-:W-:Y:S01]  /*87d0*/  FFMA.RM R32, R3.reuse, R5.reuse, R4.reuse ;  /* 0x0000000503207223 */ /* 0x1c0fe20000004004 */
[----:B------:R-:W-:Y:S01]  /*87e0*/  FFMA.RZ R3, R3, R5, R4 ;  /* 0x0000000503037223 */ /* 0x000fe2000000c004 */
[C---:B------:R-:W-:Y:S01]  /*87f0*/  ISETP.NE.AND P1, PT, R30.reuse, RZ, PT ;  /* 0x000000ff1e00720c */ /* 0x040fe20003f25270 */
[C---:B------:R-:W-:Y:S02]  /*8800*/  VIADD R4, R30.reuse, 0x20 ;  /* 0x000000201e047836 */ /* 0x040fe40000000000 */
[----:B------:R-:W-:Y:S02]  /*8810*/  FSETP.NEU.FTZ.AND P0, PT, R31, R32, PT ;  /* 0x000000201f00720b */ /* 0x000fe40003f1d000 */
[----:B------:R-:W-:Y:S02]  /*8820*/  LOP3.LUT R5, R3, 0x7fffff, RZ, 0xc0, !PT ;  /* 0x007fffff03057812 */ /* 0x000fe400078ec0ff */
[----:B------:R-:W-:-:S02]  /*8830*/  IADD3 R3, PT, PT, -R30, RZ, RZ ;  /* 0x000000ff1e037210 */ /* 0x000fc40007ffe1ff */
[----:B------:R-:W-:Y:S02]  /*8840*/  LOP3.LUT R5, R5, 0x800000, RZ, 0xfc, !PT ;  /* 0x0080000005057812 */ /* 0x000fe400078efcff */
[----:B------:R-:W-:Y:S02]  /*8850*/  SEL R32, R3, RZ, P1 ;  /* 0x000000ff03207207 */ /* 0x000fe40000800000 */
[----:B------:R-:W-:Y:S02]  /*8860*/  ISETP.NE.AND P1, PT, R30, RZ, PT ;  /* 0x000000ff1e00720c */ /* 0x000fe40003f25270 */
[----:B------:R-:W-:Y:S02]  /*8870*/  SHF.L.U32 R4, R5, R4, RZ ;  /* 0x0000000405047219 */ /* 0x000fe400000006ff */
[----:B------:R-:W-:Y:S02]  /*8880*/  SHF.R.U32.HI R32, RZ, R32, R5 ;  /* 0x00000020ff207219 */ /* 0x000fe40000011605 */
[----:B------:R-:W-:-:S02]  /*8890*/  ISETP.NE.AND P1, PT, R4, RZ, P1 ;  /* 0x000000ff0400720c */ /* 0x000fc40000f25270 */
[----:B------:R-:W-:Y:S02]  /*88a0*/  SHF.R.U32.HI R4, RZ, 0x1, R32 ;  /* 0x00000001ff047819 */ /* 0x000fe40000011620 */
[----:B------:R-:W-:-:S04]  /*88b0*/  PLOP3.LUT P0, PT, P0, P1, PT, 0xf8, 0x8f ;  /* 0x00000000008f781c */ /* 0x000fc80000703f70 */
[----:B------:R-:W-:-:S04]  /*88c0*/  SEL R3, RZ, 0x1, !P0 ;  /* 0x00000001ff037807 */ /* 0x000fc80004000000 */
[----:B------:R-:W-:-:S04]  /*88d0*/  LOP3.LUT R3, R3, 0x1, R4, 0xf8, !PT ;  /* 0x0000000103037812 */ /* 0x000fc800078ef804 */
[----:B------:R-:W-:-:S04]  /*88e0*/  LOP3.LUT R3, R3, R32, RZ, 0xc0, !PT ;  /* 0x0000002003037212 */ /* 0x000fc800078ec0ff */
[----:B------:R-:W-:-:S04]  /*88f0*/  IADD3 R4, PT, PT, R4, R3, RZ ;  /* 0x0000000304047210 */ /* 0x000fc80007ffe0ff */
[----:B------:R-:W-:Y:S01]  /*8900*/  LOP3.LUT R29, R4, R29, RZ, 0xfc, !PT ;  /* 0x0000001d041d7212 */ /* 0x000fe200078efcff */
[----:B------:R-:W-:Y:S06]  /*8910*/  BRA `(.L_x_239) ;  /* 0x0000000000107947 */ /* 0x000fec0003800000 */
.L_x_238:
[----:B------:R-:W-:-:S04]  /*8920*/  LOP3.LUT R29, R29, 0x80000000, RZ, 0xc0, !PT ;  /* 0x800000001d1d7812 */ /* 0x000fc800078ec0ff */
[----:B------:R-:W-:Y:S01]  /*8930*/  LOP3.LUT R29, R29, 0x7f800000, RZ, 0xfc, !PT ;  /* 0x7f8000001d1d7812 */ /* 0x000fe200078efcff */
[----:B------:R-:W-:Y:S06]  /*8940*/  BRA `(.L_x_239) ;  /* 0x0000000000047947 */ /* 0x000fec0003800000 */
.L_x_237:
[----:B------:R-:W-:-:S07]  /*8950*/  LEA R29, R32, R29, 0x17 ;  /* 0x0000001d201d7211 */ /* 0x000fce00078eb8ff */
.L_x_239:
[----:B------:R-:W-:Y:S05]  /*8960*/  BSYNC.RECONVERGENT B2 ;  /* 0x0000000000027941 */ /* 0x000fea0003800200 */
.L_x_236:
[----:B------:R-:W-:Y:S01]  /*8970*/  MOV R3, R29 ;  /* 0x0000001d00037202 */ /* 0x000fe20000000f00 */
[----:B------:R-:W-:Y:S06]  /*8980*/  BRA `(.L_x_240) ;  /* 0x0000000000207947 */ /* 0x000fec0003800000 */
.L_x_235:
[----:B------:R-:W-:-:S04]  /*8990*/  LOP3.LUT R3, R3, 0x80000000, R4, 0x48, !PT ;  /* 0x8000000003037812 */ /* 0x000fc800078e4804 */
[----:B------:R-:W-:Y:S01]  /*89a0*/  LOP3.LUT R3, R3, 0x7f800000, RZ, 0xfc, !PT ;  /* 0x7f80000003037812 */ /* 0x000fe200078efcff */
[----:B------:R-:W-:Y:S06]  /*89b0*/  BRA `(.L_x_240) ;  /* 0x0000000000147947 */ /* 0x000fec0003800000 */
.L_x_234:
[----:B------:R-:W-:Y:S01]  /*89c0*/  LOP3.LUT R3, R3, 0x80000000, R4, 0x48, !PT ;  /* 0x8000000003037812 */ /* 0x000fe200078e4804 */
[----:B------:R-:W-:Y:S06]  /*89d0*/  BRA `(.L_x_240) ;  /* 0x00000000000c7947 */ /* 0x000fec0003800000 */
.L_x_233:
[----:B------:R-:W0:Y:S01]  /*89e0*/  MUFU.RSQ R3, -QNAN ;  /* 0xffc0000000037908 */ /* 0x000e220000001400 */
[----:B------:R-:W-:Y:S05]  /*89f0*/  BRA `(.L_x_240) ;  /* 0x0000000000047947 */ /* 0x000fea0003800000 */
.L_x_232:
[----:B------:R-:W-:-:S07]  /*8a00*/  FADD.FTZ R3, R4, R3 ;  /* 0x0000000304037221 */ /* 0x000fce0000010000 */
.L_x_240:
[----:B------:R-:W-:Y:S05]  /*8a10*/  BSYNC.RECONVERGENT B1 ;  /* 0x0000000000017941 */ /* 0x000fea0003800200 */
.L_x_230:
[----:B------:R-:W-:-:S04]  /*8a20*/  HFMA2 R29, -RZ, RZ, 0, 0 ;  /* 0x00000000ff1d7431 */ /* 0x000fc800000001ff */
[----:B0-----:R-:W-:Y:S05]  /*8a30*/  RET.REL.NODEC R28 `(find_best_pass_point) ;  /* 0xffffff741c707950 */ /* 0x001fea0003c3ffff */
.L_x_241:
[----:B------:R-:W-:-:S00]  /*8a40*/  BRA `(.L_x_241) ;  /* 0xfffffffc00fc7947 */ /* 0x000fc0000383ffff */
[----:B------:R-:W-:-:S00]  /*8a50*/  NOP ;  /* 0x0000000000007918 */ /* 0x000fc00000000000 */
        /* <DEDUP_REMOVED lines=10> */
.L_x_243:


//--------------------- .nv.shared.find_best_pass_point --------------------------
	.section	.nv.shared.find_best_pass_point,"aw",@nobits
	.sectionflags	@""
	.align	4
.nv.shared.find_best_pass_point:
	.zero		2048


//--------------------- .nv.shared.reserved.0     --------------------------
	.section	.nv.shared.reserved.0,"aw",@nobits
	.weak		__nv_reservedSMEM_offset_0_alias
	.size		__nv_reservedSMEM_offset_0_alias, 0, 64
	.other		__nv_reservedSMEM_offset_0_alias,@"STO_CUDA_RESERVED_SHARED STV_DEFAULT"
__nv_reservedSMEM_offset_0_alias:
	.zero		0
	.zero		64


//--------------------- .nv.constant0.find_best_pass_point --------------------------
	.section	.nv.constant0.find_best_pass_point,"a",@progbits
	.sectionflags	@""
	.align	4
.nv.constant0.find_best_pass_point:
	.zero		924


//--------------------- SYMBOLS --------------------------

	.type		.nv.reservedSmem.offset0,@object
	.size		.nv.reservedSmem.offset0,0x4
	.type		.nv.reservedSmem.cap,@object
	.size		.nv.reservedSmem.cap,0x4
